//
// Generated by NVIDIA NVVM Compiler
//
// Compiler Build ID: CL-36424714
// Cuda compilation tools, release 13.0, V13.0.88
// Based on NVVM 20.0.0
//

.version 9.0
.target sm_100
.address_size 64

	// .globl	steel_conv2d_general_kernel

.visible .entry steel_conv2d_general_kernel(
	.param .u64 .ptr .align 1 steel_conv2d_general_kernel_param_0,
	.param .u64 .ptr .align 1 steel_conv2d_general_kernel_param_1,
	.param .u64 .ptr .align 1 steel_conv2d_general_kernel_param_2,
	.param .u64 .ptr .align 1 steel_conv2d_general_kernel_param_3,
	.param .u32 steel_conv2d_general_kernel_param_4,
	.param .u32 steel_conv2d_general_kernel_param_5,
	.param .u32 steel_conv2d_general_kernel_param_6,
	.param .u32 steel_conv2d_general_kernel_param_7,
	.param .u32 steel_conv2d_general_kernel_param_8,
	.param .u32 steel_conv2d_general_kernel_param_9,
	.param .u32 steel_conv2d_general_kernel_param_10,
	.param .u32 steel_conv2d_general_kernel_param_11,
	.param .u32 steel_conv2d_general_kernel_param_12,
	.param .u32 steel_conv2d_general_kernel_param_13,
	.param .u32 steel_conv2d_general_kernel_param_14,
	.param .u32 steel_conv2d_general_kernel_param_15,
	.param .u32 steel_conv2d_general_kernel_param_16,
	.param .u32 steel_conv2d_general_kernel_param_17
)
{
	.reg .pred 	%p<102>;
	.reg .b32 	%r<200>;
	.reg .b32 	%f<107>;
	.reg .b64 	%rd<76>;

	ld.param.u64 	%rd5, [steel_conv2d_general_kernel_param_1];
	ld.param.u64 	%rd6, [steel_conv2d_general_kernel_param_2];
	ld.param.u32 	%r81, [steel_conv2d_general_kernel_param_4];
	ld.param.u32 	%r68, [steel_conv2d_general_kernel_param_5];
	ld.param.u32 	%r69, [steel_conv2d_general_kernel_param_6];
	ld.param.u32 	%r70, [steel_conv2d_general_kernel_param_7];
	ld.param.u32 	%r71, [steel_conv2d_general_kernel_param_8];
	ld.param.u32 	%r72, [steel_conv2d_general_kernel_param_9];
	ld.param.u32 	%r73, [steel_conv2d_general_kernel_param_10];
	ld.param.u32 	%r74, [steel_conv2d_general_kernel_param_11];
	ld.param.u32 	%r75, [steel_conv2d_general_kernel_param_12];
	ld.param.u32 	%r76, [steel_conv2d_general_kernel_param_13];
	ld.param.u32 	%r77, [steel_conv2d_general_kernel_param_14];
	ld.param.u32 	%r78, [steel_conv2d_general_kernel_param_15];
	ld.param.u32 	%r79, [steel_conv2d_general_kernel_param_16];
	ld.param.u32 	%r80, [steel_conv2d_general_kernel_param_17];
	cvta.to.global.u64 	%rd1, %rd6;
	cvta.to.global.u64 	%rd2, %rd5;
	shl.b32 	%r82, %r76, 1;
	add.s32 	%r83, %r82, %r70;
	add.s32 	%r84, %r72, -1;
	mul.lo.s32 	%r85, %r78, %r84;
	not.b32 	%r86, %r85;
	add.s32 	%r87, %r83, %r86;
	div.u32 	%r88, %r87, %r74;
	add.s32 	%r1, %r88, 1;
	shl.b32 	%r90, %r77, 1;
	add.s32 	%r91, %r90, %r71;
	add.s32 	%r92, %r73, -1;
	mul.lo.s32 	%r93, %r79, %r92;
	not.b32 	%r94, %r93;
	add.s32 	%r95, %r91, %r94;
	div.u32 	%r96, %r95, %r75;
	add.s32 	%r2, %r96, 1;
	mov.u32 	%r97, %ctaid.z;
	div.u32 	%r3, %r97, %r69;
	mul.lo.s32 	%r98, %r3, %r69;
	sub.s32 	%r4, %r97, %r98;
	mov.u32 	%r99, %ctaid.y;
	mov.u32 	%r100, %ntid.y;
	mov.u32 	%r101, %tid.y;
	mad.lo.s32 	%r102, %r99, %r100, %r101;
	mov.u32 	%r103, %ctaid.x;
	mov.u32 	%r104, %ntid.x;
	mov.u32 	%r105, %tid.x;
	mad.lo.s32 	%r6, %r103, %r104, %r105;
	setp.ge.u32 	%p2, %r3, %r81;
	setp.ge.u32 	%p3, %r102, %r1;
	or.pred  	%p4, %p2, %p3;
	setp.ge.u32 	%p5, %r6, %r2;
	or.pred  	%p6, %p5, %p4;
	mov.f32 	%f84, 0f00000000;
	@%p6 bra 	$L__BB0_50;
	div.u32 	%r7, %r68, %r80;
	div.u32 	%r106, %r69, %r80;
	div.u32 	%r8, %r4, %r106;
	setp.gt.u32 	%p7, %r80, %r68;
	@%p7 bra 	$L__BB0_47;
	ld.param.u32 	%r182, [steel_conv2d_general_kernel_param_14];
	ld.param.u32 	%r179, [steel_conv2d_general_kernel_param_12];
	setp.eq.s32 	%p8, %r72, 0;
	mul.lo.s32 	%r9, %r179, %r6;
	sub.s32 	%r10, %r9, %r182;
	mul.lo.s32 	%r107, %r3, %r68;
	mad.lo.s32 	%r11, %r8, %r7, %r107;
	setp.eq.s32 	%p9, %r73, 0;
	or.pred  	%p10, %p8, %p9;
	@%p10 bra 	$L__BB0_47;
	ld.param.u32 	%r183, [steel_conv2d_general_kernel_param_14];
	and.b32  	%r12, %r73, 7;
	and.b32  	%r13, %r73, -8;
	shl.b32 	%r14, %r79, 3;
	shl.b32 	%r109, %r79, 1;
	add.s32 	%r110, %r9, %r109;
	sub.s32 	%r15, %r110, %r183;
	shl.b32 	%r111, %r79, 2;
	add.s32 	%r112, %r9, %r111;
	sub.s32 	%r16, %r112, %r183;
	mad.lo.s32 	%r113, %r79, 6, %r9;
	sub.s32 	%r17, %r113, %r183;
	mad.lo.s32 	%r114, %r79, 7, %r9;
	sub.s32 	%r18, %r114, %r183;
	mov.f32 	%f84, 0f00000000;
	mov.b32 	%r185, 0;
$L__BB0_4:
	mov.b32 	%r186, 0;
	add.s32 	%r120, %r11, %r185;
$L__BB0_5:
	ld.param.u32 	%r181, [steel_conv2d_general_kernel_param_13];
	ld.param.u32 	%r178, [steel_conv2d_general_kernel_param_11];
	setp.lt.u32 	%p11, %r73, 8;
	mul.lo.s32 	%r117, %r178, %r102;
	sub.s32 	%r118, %r117, %r181;
	mad.lo.s32 	%r119, %r186, %r78, %r118;
	setp.gt.s32 	%p12, %r119, -1;
	setp.lt.s32 	%p13, %r119, %r70;
	and.pred  	%p1, %p12, %p13;
	mad.lo.s32 	%r121, %r120, %r70, %r119;
	mul.lo.s32 	%r21, %r121, %r71;
	mad.lo.s32 	%r122, %r7, %r4, %r185;
	mad.lo.s32 	%r123, %r122, %r72, %r186;
	mul.lo.s32 	%r22, %r123, %r73;
	mov.b32 	%r198, 0;
	@%p11 bra 	$L__BB0_24;
	ld.param.u32 	%r184, [steel_conv2d_general_kernel_param_14];
	ld.param.u32 	%r180, [steel_conv2d_general_kernel_param_12];
	mul.lo.s32 	%r125, %r180, %r6;
	mad.lo.s32 	%r126, %r79, 3, %r125;
	sub.s32 	%r192, %r126, %r184;
	mad.lo.s32 	%r127, %r79, 5, %r125;
	sub.s32 	%r190, %r127, %r184;
	add.s32 	%r128, %r79, %r125;
	sub.s32 	%r194, %r128, %r184;
	and.b32  	%r129, %r73, -8;
	neg.s32 	%r195, %r129;
	mov.b32 	%r196, 0;
	mov.u32 	%r187, %r10;
	mov.u32 	%r188, %r18;
	mov.u32 	%r189, %r17;
	mov.u32 	%r191, %r16;
	mov.u32 	%r193, %r15;
$L__BB0_7:
	.pragma "nounroll";
	mad.lo.s32 	%r37, %r196, %r79, %r10;
	setp.gt.s32 	%p14, %r187, -1;
	setp.lt.s32 	%p15, %r187, %r71;
	and.pred  	%p16, %p14, %p15;
	and.pred  	%p17, %p1, %p16;
	not.pred 	%p18, %p17;
	@%p18 bra 	$L__BB0_9;
	add.s32 	%r130, %r37, %r21;
	mul.wide.u32 	%rd7, %r130, 4;
	add.s64 	%rd8, %rd2, %rd7;
	ld.global.nc.f32 	%f47, [%rd8];
	add.s32 	%r131, %r196, %r22;
	mul.wide.u32 	%rd9, %r131, 4;
	add.s64 	%rd10, %rd1, %rd9;
	ld.global.nc.f32 	%f48, [%rd10];
	fma.rn.f32 	%f84, %f47, %f48, %f84;
$L__BB0_9:
	add.s32 	%r38, %r37, %r79;
	setp.gt.s32 	%p19, %r194, -1;
	setp.lt.s32 	%p20, %r194, %r71;
	and.pred  	%p21, %p19, %p20;
	and.pred  	%p22, %p1, %p21;
	not.pred 	%p23, %p22;
	@%p23 bra 	$L__BB0_11;
	add.s32 	%r132, %r196, %r22;
	add.s32 	%r133, %r38, %r21;
	mul.wide.u32 	%rd11, %r133, 4;
	add.s64 	%rd12, %rd2, %rd11;
	ld.global.nc.f32 	%f49, [%rd12];
	add.s32 	%r134, %r132, 1;
	mul.wide.u32 	%rd13, %r134, 4;
	add.s64 	%rd14, %rd1, %rd13;
	ld.global.nc.f32 	%f50, [%rd14];
	fma.rn.f32 	%f84, %f49, %f50, %f84;
$L__BB0_11:
	add.s32 	%r39, %r38, %r79;
	setp.gt.s32 	%p24, %r193, -1;
	setp.lt.s32 	%p25, %r193, %r71;
	and.pred  	%p26, %p24, %p25;
	and.pred  	%p27, %p1, %p26;
	not.pred 	%p28, %p27;
	@%p28 bra 	$L__BB0_13;
	add.s32 	%r135, %r196, %r22;
	add.s32 	%r136, %r39, %r21;
	mul.wide.u32 	%rd15, %r136, 4;
	add.s64 	%rd16, %rd2, %rd15;
	ld.global.nc.f32 	%f51, [%rd16];
	add.s32 	%r137, %r135, 2;
	mul.wide.u32 	%rd17, %r137, 4;
	add.s64 	%rd18, %rd1, %rd17;
	ld.global.nc.f32 	%f52, [%rd18];
	fma.rn.f32 	%f84, %f51, %f52, %f84;
$L__BB0_13:
	add.s32 	%r40, %r39, %r79;
	setp.gt.s32 	%p29, %r192, -1;
	setp.lt.s32 	%p30, %r192, %r71;
	and.pred  	%p31, %p29, %p30;
	and.pred  	%p32, %p1, %p31;
	not.pred 	%p33, %p32;
	@%p33 bra 	$L__BB0_15;
	add.s32 	%r138, %r196, %r22;
	add.s32 	%r139, %r40, %r21;
	mul.wide.u32 	%rd19, %r139, 4;
	add.s64 	%rd20, %rd2, %rd19;
	ld.global.nc.f32 	%f53, [%rd20];
	add.s32 	%r140, %r138, 3;
	mul.wide.u32 	%rd21, %r140, 4;
	add.s64 	%rd22, %rd1, %rd21;
	ld.global.nc.f32 	%f54, [%rd22];
	fma.rn.f32 	%f84, %f53, %f54, %f84;
$L__BB0_15:
	add.s32 	%r41, %r40, %r79;
	setp.gt.s32 	%p34, %r191, -1;
	setp.lt.s32 	%p35, %r191, %r71;
	and.pred  	%p36, %p34, %p35;
	and.pred  	%p37, %p1, %p36;
	not.pred 	%p38, %p37;
	@%p38 bra 	$L__BB0_17;
	add.s32 	%r141, %r196, %r22;
	add.s32 	%r142, %r41, %r21;
	mul.wide.u32 	%rd23, %r142, 4;
	add.s64 	%rd24, %rd2, %rd23;
	ld.global.nc.f32 	%f55, [%rd24];
	add.s32 	%r143, %r141, 4;
	mul.wide.u32 	%rd25, %r143, 4;
	add.s64 	%rd26, %rd1, %rd25;
	ld.global.nc.f32 	%f56, [%rd26];
	fma.rn.f32 	%f84, %f55, %f56, %f84;
$L__BB0_17:
	add.s32 	%r42, %r41, %r79;
	setp.gt.s32 	%p39, %r190, -1;
	setp.lt.s32 	%p40, %r190, %r71;
	and.pred  	%p41, %p39, %p40;
	and.pred  	%p42, %p1, %p41;
	not.pred 	%p43, %p42;
	@%p43 bra 	$L__BB0_19;
	add.s32 	%r144, %r196, %r22;
	add.s32 	%r145, %r42, %r21;
	mul.wide.u32 	%rd27, %r145, 4;
	add.s64 	%rd28, %rd2, %rd27;
	ld.global.nc.f32 	%f57, [%rd28];
	add.s32 	%r146, %r144, 5;
	mul.wide.u32 	%rd29, %r146, 4;
	add.s64 	%rd30, %rd1, %rd29;
	ld.global.nc.f32 	%f58, [%rd30];
	fma.rn.f32 	%f84, %f57, %f58, %f84;
$L__BB0_19:
	add.s32 	%r43, %r42, %r79;
	setp.gt.s32 	%p44, %r189, -1;
	setp.lt.s32 	%p45, %r189, %r71;
	and.pred  	%p46, %p44, %p45;
	and.pred  	%p47, %p1, %p46;
	not.pred 	%p48, %p47;
	@%p48 bra 	$L__BB0_21;
	add.s32 	%r147, %r196, %r22;
	add.s32 	%r148, %r43, %r21;
	mul.wide.u32 	%rd31, %r148, 4;
	add.s64 	%rd32, %rd2, %rd31;
	ld.global.nc.f32 	%f59, [%rd32];
	add.s32 	%r149, %r147, 6;
	mul.wide.u32 	%rd33, %r149, 4;
	add.s64 	%rd34, %rd1, %rd33;
	ld.global.nc.f32 	%f60, [%rd34];
	fma.rn.f32 	%f84, %f59, %f60, %f84;
$L__BB0_21:
	setp.gt.s32 	%p49, %r188, -1;
	setp.lt.s32 	%p50, %r188, %r71;
	and.pred  	%p51, %p49, %p50;
	and.pred  	%p52, %p1, %p51;
	not.pred 	%p53, %p52;
	@%p53 bra 	$L__BB0_23;
	add.s32 	%r150, %r196, %r22;
	add.s32 	%r151, %r43, %r79;
	add.s32 	%r152, %r151, %r21;
	mul.wide.u32 	%rd35, %r152, 4;
	add.s64 	%rd36, %rd2, %rd35;
	ld.global.nc.f32 	%f61, [%rd36];
	add.s32 	%r153, %r150, 7;
	mul.wide.u32 	%rd37, %r153, 4;
	add.s64 	%rd38, %rd1, %rd37;
	ld.global.nc.f32 	%f62, [%rd38];
	fma.rn.f32 	%f84, %f61, %f62, %f84;
$L__BB0_23:
	add.s32 	%r196, %r196, 8;
	add.s32 	%r195, %r195, 8;
	add.s32 	%r194, %r194, %r14;
	add.s32 	%r193, %r193, %r14;
	add.s32 	%r192, %r192, %r14;
	add.s32 	%r191, %r191, %r14;
	add.s32 	%r190, %r190, %r14;
	add.s32 	%r189, %r189, %r14;
	add.s32 	%r188, %r188, %r14;
	add.s32 	%r187, %r187, %r14;
	setp.ne.s32 	%p54, %r195, 0;
	mov.u32 	%r198, %r13;
	@%p54 bra 	$L__BB0_7;
$L__BB0_24:
	setp.eq.s32 	%p55, %r12, 0;
	@%p55 bra 	$L__BB0_45;
	add.s32 	%r154, %r12, -1;
	setp.lt.u32 	%p56, %r154, 3;
	@%p56 bra 	$L__BB0_35;
	mad.lo.s32 	%r55, %r198, %r79, %r10;
	setp.gt.s32 	%p57, %r55, -1;
	setp.lt.s32 	%p58, %r55, %r71;
	and.pred  	%p59, %p57, %p58;
	and.pred  	%p61, %p1, %p59;
	not.pred 	%p62, %p61;
	@%p62 bra 	$L__BB0_28;
	add.s32 	%r155, %r55, %r21;
	mul.wide.u32 	%rd39, %r155, 4;
	add.s64 	%rd40, %rd2, %rd39;
	ld.global.nc.f32 	%f64, [%rd40];
	add.s32 	%r156, %r198, %r22;
	mul.wide.u32 	%rd41, %r156, 4;
	add.s64 	%rd42, %rd1, %rd41;
	ld.global.nc.f32 	%f65, [%rd42];
	fma.rn.f32 	%f84, %f64, %f65, %f84;
$L__BB0_28:
	add.s32 	%r56, %r55, %r79;
	setp.gt.s32 	%p63, %r56, -1;
	setp.lt.s32 	%p64, %r56, %r71;
	and.pred  	%p65, %p63, %p64;
	and.pred  	%p66, %p1, %p65;
	not.pred 	%p67, %p66;
	@%p67 bra 	$L__BB0_30;
	add.s32 	%r157, %r198, %r22;
	add.s32 	%r158, %r56, %r21;
	mul.wide.u32 	%rd43, %r158, 4;
	add.s64 	%rd44, %rd2, %rd43;
	ld.global.nc.f32 	%f66, [%rd44];
	add.s32 	%r159, %r157, 1;
	mul.wide.u32 	%rd45, %r159, 4;
	add.s64 	%rd46, %rd1, %rd45;
	ld.global.nc.f32 	%f67, [%rd46];
	fma.rn.f32 	%f84, %f66, %f67, %f84;
$L__BB0_30:
	add.s32 	%r57, %r56, %r79;
	setp.gt.s32 	%p68, %r57, -1;
	setp.lt.s32 	%p69, %r57, %r71;
	and.pred  	%p70, %p68, %p69;
	and.pred  	%p71, %p1, %p70;
	not.pred 	%p72, %p71;
	@%p72 bra 	$L__BB0_32;
	add.s32 	%r160, %r198, %r22;
	add.s32 	%r161, %r57, %r21;
	mul.wide.u32 	%rd47, %r161, 4;
	add.s64 	%rd48, %rd2, %rd47;
	ld.global.nc.f32 	%f68, [%rd48];
	add.s32 	%r162, %r160, 2;
	mul.wide.u32 	%rd49, %r162, 4;
	add.s64 	%rd50, %rd1, %rd49;
	ld.global.nc.f32 	%f69, [%rd50];
	fma.rn.f32 	%f84, %f68, %f69, %f84;
$L__BB0_32:
	add.s32 	%r58, %r57, %r79;
	setp.gt.s32 	%p73, %r58, -1;
	setp.lt.s32 	%p74, %r58, %r71;
	and.pred  	%p75, %p73, %p74;
	and.pred  	%p76, %p1, %p75;
	not.pred 	%p77, %p76;
	@%p77 bra 	$L__BB0_34;
	add.s32 	%r163, %r198, %r22;
	add.s32 	%r164, %r58, %r21;
	mul.wide.u32 	%rd51, %r164, 4;
	add.s64 	%rd52, %rd2, %rd51;
	ld.global.nc.f32 	%f70, [%rd52];
	add.s32 	%r165, %r163, 3;
	mul.wide.u32 	%rd53, %r165, 4;
	add.s64 	%rd54, %rd1, %rd53;
	ld.global.nc.f32 	%f71, [%rd54];
	fma.rn.f32 	%f84, %f70, %f71, %f84;
$L__BB0_34:
	add.s32 	%r198, %r198, 4;
$L__BB0_35:
	and.b32  	%r166, %r73, 3;
	setp.eq.s32 	%p78, %r166, 0;
	@%p78 bra 	$L__BB0_45;
	setp.eq.s32 	%p79, %r166, 1;
	@%p79 bra 	$L__BB0_42;
	mad.lo.s32 	%r61, %r198, %r79, %r10;
	setp.gt.s32 	%p80, %r61, -1;
	setp.lt.s32 	%p81, %r61, %r71;
	and.pred  	%p82, %p80, %p81;
	and.pred  	%p84, %p1, %p82;
	not.pred 	%p85, %p84;
	@%p85 bra 	$L__BB0_39;
	add.s32 	%r167, %r61, %r21;
	mul.wide.u32 	%rd55, %r167, 4;
	add.s64 	%rd56, %rd2, %rd55;
	ld.global.nc.f32 	%f73, [%rd56];
	add.s32 	%r168, %r198, %r22;
	mul.wide.u32 	%rd57, %r168, 4;
	add.s64 	%rd58, %rd1, %rd57;
	ld.global.nc.f32 	%f74, [%rd58];
	fma.rn.f32 	%f84, %f73, %f74, %f84;
$L__BB0_39:
	add.s32 	%r62, %r61, %r79;
	setp.gt.s32 	%p86, %r62, -1;
	setp.lt.s32 	%p87, %r62, %r71;
	and.pred  	%p88, %p86, %p87;
	and.pred  	%p89, %p1, %p88;
	not.pred 	%p90, %p89;
	@%p90 bra 	$L__BB0_41;
	add.s32 	%r169, %r198, %r22;
	add.s32 	%r170, %r62, %r21;
	mul.wide.u32 	%rd59, %r170, 4;
	add.s64 	%rd60, %rd2, %rd59;
	ld.global.nc.f32 	%f75, [%rd60];
	add.s32 	%r171, %r169, 1;
	mul.wide.u32 	%rd61, %r171, 4;
	add.s64 	%rd62, %rd1, %rd61;
	ld.global.nc.f32 	%f76, [%rd62];
	fma.rn.f32 	%f84, %f75, %f76, %f84;
$L__BB0_41:
	add.s32 	%r198, %r198, 2;
$L__BB0_42:
	and.b32  	%r172, %r73, 1;
	setp.eq.b32 	%p91, %r172, 1;
	not.pred 	%p92, %p91;
	@%p92 bra 	$L__BB0_45;
	mad.lo.s32 	%r65, %r198, %r79, %r10;
	setp.gt.s32 	%p93, %r65, -1;
	setp.lt.s32 	%p94, %r65, %r71;
	and.pred  	%p95, %p93, %p94;
	and.pred  	%p97, %p1, %p95;
	not.pred 	%p98, %p97;
	@%p98 bra 	$L__BB0_45;
	add.s32 	%r173, %r65, %r21;
	mul.wide.u32 	%rd63, %r173, 4;
	add.s64 	%rd64, %rd2, %rd63;
	ld.global.nc.f32 	%f77, [%rd64];
	add.s32 	%r174, %r198, %r22;
	mul.wide.u32 	%rd65, %r174, 4;
	add.s64 	%rd66, %rd1, %rd65;
	ld.global.nc.f32 	%f78, [%rd66];
	fma.rn.f32 	%f84, %f77, %f78, %f84;
$L__BB0_45:
	add.s32 	%r186, %r186, 1;
	setp.ne.s32 	%p99, %r186, %r72;
	@%p99 bra 	$L__BB0_5;
	add.s32 	%r185, %r185, 1;
	setp.lt.u32 	%p100, %r185, %r7;
	@%p100 bra 	$L__BB0_4;
$L__BB0_47:
	ld.param.u64 	%rd74, [steel_conv2d_general_kernel_param_3];
	setp.eq.s64 	%p101, %rd74, 0;
	@%p101 bra 	$L__BB0_49;
	ld.param.u64 	%rd75, [steel_conv2d_general_kernel_param_3];
	cvta.to.global.u64 	%rd67, %rd75;
	mul.wide.u32 	%rd68, %r4, 4;
	add.s64 	%rd69, %rd67, %rd68;
	ld.global.nc.f32 	%f79, [%rd69];
	add.f32 	%f84, %f84, %f79;
$L__BB0_49:
	ld.param.u64 	%rd73, [steel_conv2d_general_kernel_param_0];
	mad.lo.s32 	%r175, %r3, %r69, %r4;
	mad.lo.s32 	%r176, %r175, %r1, %r102;
	mad.lo.s32 	%r177, %r176, %r2, %r6;
	cvta.to.global.u64 	%rd70, %rd73;
	mul.wide.u32 	%rd71, %r177, 4;
	add.s64 	%rd72, %rd70, %rd71;
	st.global.f32 	[%rd72], %f84;
$L__BB0_50:
	ret;

}
	// .globl	steel_conv2d_transpose_kernel
.visible .entry steel_conv2d_transpose_kernel(
	.param .u64 .ptr .align 1 steel_conv2d_transpose_kernel_param_0,
	.param .u64 .ptr .align 1 steel_conv2d_transpose_kernel_param_1,
	.param .u64 .ptr .align 1 steel_conv2d_transpose_kernel_param_2,
	.param .u64 .ptr .align 1 steel_conv2d_transpose_kernel_param_3,
	.param .u32 steel_conv2d_transpose_kernel_param_4,
	.param .u32 steel_conv2d_transpose_kernel_param_5,
	.param .u32 steel_conv2d_transpose_kernel_param_6,
	.param .u32 steel_conv2d_transpose_kernel_param_7,
	.param .u32 steel_conv2d_transpose_kernel_param_8,
	.param .u32 steel_conv2d_transpose_kernel_param_9,
	.param .u32 steel_conv2d_transpose_kernel_param_10,
	.param .u32 steel_conv2d_transpose_kernel_param_11,
	.param .u32 steel_conv2d_transpose_kernel_param_12,
	.param .u32 steel_conv2d_transpose_kernel_param_13,
	.param .u32 steel_conv2d_transpose_kernel_param_14,
	.param .u32 steel_conv2d_transpose_kernel_param_15,
	.param .u32 steel_conv2d_transpose_kernel_param_16,
	.param .u32 steel_conv2d_transpose_kernel_param_17,
	.param .u32 steel_conv2d_transpose_kernel_param_18,
	.param .u32 steel_conv2d_transpose_kernel_param_19
)
{
	.reg .pred 	%p<95>;
	.reg .b32 	%r<183>;
	.reg .b32 	%f<57>;
	.reg .b64 	%rd<44>;

	ld.param.u64 	%rd5, [steel_conv2d_transpose_kernel_param_1];
	ld.param.u64 	%rd6, [steel_conv2d_transpose_kernel_param_2];
	ld.param.u32 	%r73, [steel_conv2d_transpose_kernel_param_4];
	ld.param.u32 	%r61, [steel_conv2d_transpose_kernel_param_6];
	ld.param.u32 	%r62, [steel_conv2d_transpose_kernel_param_7];
	ld.param.u32 	%r63, [steel_conv2d_transpose_kernel_param_8];
	ld.param.u32 	%r64, [steel_conv2d_transpose_kernel_param_9];
	ld.param.u32 	%r65, [steel_conv2d_transpose_kernel_param_10];
	ld.param.u32 	%r66, [steel_conv2d_transpose_kernel_param_11];
	ld.param.u32 	%r67, [steel_conv2d_transpose_kernel_param_12];
	ld.param.u32 	%r68, [steel_conv2d_transpose_kernel_param_13];
	ld.param.u32 	%r69, [steel_conv2d_transpose_kernel_param_14];
	ld.param.u32 	%r74, [steel_conv2d_transpose_kernel_param_15];
	ld.param.u32 	%r75, [steel_conv2d_transpose_kernel_param_16];
	ld.param.u32 	%r70, [steel_conv2d_transpose_kernel_param_17];
	ld.param.u32 	%r71, [steel_conv2d_transpose_kernel_param_18];
	ld.param.u32 	%r72, [steel_conv2d_transpose_kernel_param_19];
	cvta.to.global.u64 	%rd1, %rd6;
	cvta.to.global.u64 	%rd2, %rd5;
	add.s32 	%r76, %r62, -1;
	mul.lo.s32 	%r77, %r66, %r76;
	add.s32 	%r78, %r64, -1;
	shl.b32 	%r79, %r68, 1;
	sub.s32 	%r80, %r77, %r79;
	add.s32 	%r81, %r80, %r74;
	mad.lo.s32 	%r82, %r70, %r78, %r81;
	add.s32 	%r1, %r82, 1;
	add.s32 	%r84, %r63, -1;
	mul.lo.s32 	%r85, %r67, %r84;
	add.s32 	%r86, %r65, -1;
	shl.b32 	%r87, %r69, 1;
	sub.s32 	%r88, %r85, %r87;
	add.s32 	%r89, %r88, %r75;
	mad.lo.s32 	%r90, %r71, %r86, %r89;
	add.s32 	%r2, %r90, 1;
	mov.u32 	%r91, %ctaid.z;
	div.u32 	%r3, %r91, %r61;
	mul.lo.s32 	%r92, %r3, %r61;
	sub.s32 	%r4, %r91, %r92;
	mov.u32 	%r93, %ctaid.y;
	mov.u32 	%r94, %ntid.y;
	mov.u32 	%r95, %tid.y;
	mad.lo.s32 	%r96, %r93, %r94, %r95;
	mov.u32 	%r97, %ctaid.x;
	mov.u32 	%r98, %ntid.x;
	mul.lo.s32 	%r6, %r97, %r98;
	mov.u32 	%r7, %tid.x;
	add.s32 	%r8, %r6, %r7;
	setp.ge.u32 	%p1, %r3, %r73;
	setp.ge.u32 	%p2, %r96, %r1;
	or.pred  	%p3, %p1, %p2;
	setp.ge.u32 	%p4, %r8, %r2;
	or.pred  	%p5, %p4, %p3;
	mov.f32 	%f47, 0f00000000;
	@%p5 bra 	$L__BB1_44;
	ld.param.u32 	%r171, [steel_conv2d_transpose_kernel_param_5];
	div.u32 	%r9, %r171, %r72;
	div.u32 	%r10, %r61, %r72;
	setp.gt.u32 	%p6, %r72, %r171;
	@%p6 bra 	$L__BB1_41;
	setp.eq.s32 	%p7, %r64, 0;
	add.s32 	%r11, %r69, %r8;
	setp.eq.s32 	%p8, %r65, 0;
	or.pred  	%p9, %p7, %p8;
	@%p9 bra 	$L__BB1_41;
	and.b32  	%r12, %r65, 3;
	and.b32  	%r13, %r65, -4;
	add.s32 	%r100, %r7, %r69;
	add.s32 	%r101, %r100, %r6;
	sub.s32 	%r14, %r101, %r71;
	shl.b32 	%r15, %r71, 2;
	shl.b32 	%r102, %r71, 1;
	sub.s32 	%r16, %r101, %r102;
	mul.lo.s32 	%r103, %r71, 3;
	sub.s32 	%r17, %r101, %r103;
	div.u32 	%r104, %r4, %r10;
	mul.lo.s32 	%r18, %r104, %r9;
	mov.f32 	%f47, 0f00000000;
	mov.b32 	%r174, 0;
$L__BB1_4:
	ld.param.u32 	%r172, [steel_conv2d_transpose_kernel_param_5];
	add.s32 	%r106, %r174, %r18;
	mad.lo.s32 	%r107, %r3, %r172, %r106;
	mul.lo.s32 	%r20, %r107, %r62;
	mul.lo.s32 	%r21, %r106, %r10;
	mov.b32 	%r175, 0;
$L__BB1_5:
	ld.param.u32 	%r173, [steel_conv2d_transpose_kernel_param_13];
	setp.lt.u32 	%p10, %r65, 4;
	mul.lo.s32 	%r109, %r175, %r70;
	add.s32 	%r110, %r173, %r96;
	sub.s32 	%r23, %r110, %r109;
	rem.u32 	%r24, %r23, %r66;
	mov.b32 	%r182, 0;
	@%p10 bra 	$L__BB1_24;
	and.b32  	%r112, %r65, -4;
	neg.s32 	%r180, %r112;
	mov.b32 	%r181, 0;
	mov.u32 	%r176, %r11;
	mov.u32 	%r177, %r17;
	mov.u32 	%r178, %r16;
	mov.u32 	%r179, %r14;
$L__BB1_7:
	setp.ne.s32 	%p11, %r24, 0;
	@%p11 bra 	$L__BB1_11;
	rem.u32 	%r113, %r176, %r67;
	setp.ne.s32 	%p12, %r113, 0;
	@%p12 bra 	$L__BB1_11;
	div.u32 	%r32, %r23, %r66;
	div.u32 	%r33, %r176, %r67;
	setp.gt.s32 	%p13, %r32, -1;
	setp.lt.s32 	%p14, %r32, %r62;
	and.pred  	%p15, %p13, %p14;
	setp.gt.s32 	%p16, %r33, -1;
	setp.lt.s32 	%p17, %r33, %r63;
	and.pred  	%p18, %p16, %p17;
	and.pred  	%p20, %p15, %p18;
	not.pred 	%p21, %p20;
	@%p21 bra 	$L__BB1_11;
	add.s32 	%r114, %r20, %r32;
	mad.lo.s32 	%r115, %r114, %r63, %r33;
	mul.wide.u32 	%rd7, %r115, 4;
	add.s64 	%rd8, %rd2, %rd7;
	ld.global.nc.f32 	%f27, [%rd8];
	rem.u32 	%r116, %r4, %r10;
	add.s32 	%r117, %r116, %r21;
	mad.lo.s32 	%r118, %r117, %r64, %r175;
	mad.lo.s32 	%r119, %r118, %r65, %r181;
	mul.wide.u32 	%rd9, %r119, 4;
	add.s64 	%rd10, %rd1, %rd9;
	ld.global.nc.f32 	%f28, [%rd10];
	fma.rn.f32 	%f47, %f27, %f28, %f47;
$L__BB1_11:
	@%p11 bra 	$L__BB1_15;
	rem.u32 	%r120, %r179, %r67;
	setp.ne.s32 	%p23, %r120, 0;
	@%p23 bra 	$L__BB1_15;
	div.u32 	%r34, %r23, %r66;
	div.u32 	%r35, %r179, %r67;
	setp.gt.s32 	%p24, %r34, -1;
	setp.lt.s32 	%p25, %r34, %r62;
	and.pred  	%p26, %p24, %p25;
	setp.gt.s32 	%p27, %r35, -1;
	setp.lt.s32 	%p28, %r35, %r63;
	and.pred  	%p29, %p27, %p28;
	and.pred  	%p31, %p26, %p29;
	not.pred 	%p32, %p31;
	@%p32 bra 	$L__BB1_15;
	add.s32 	%r121, %r20, %r34;
	mad.lo.s32 	%r122, %r121, %r63, %r35;
	mul.wide.u32 	%rd11, %r122, 4;
	add.s64 	%rd12, %rd2, %rd11;
	ld.global.nc.f32 	%f29, [%rd12];
	rem.u32 	%r123, %r4, %r10;
	add.s32 	%r124, %r123, %r21;
	mad.lo.s32 	%r125, %r124, %r64, %r175;
	mad.lo.s32 	%r126, %r125, %r65, %r181;
	add.s32 	%r127, %r126, 1;
	mul.wide.u32 	%rd13, %r127, 4;
	add.s64 	%rd14, %rd1, %rd13;
	ld.global.nc.f32 	%f30, [%rd14];
	fma.rn.f32 	%f47, %f29, %f30, %f47;
$L__BB1_15:
	@%p11 bra 	$L__BB1_19;
	rem.u32 	%r128, %r178, %r67;
	setp.ne.s32 	%p34, %r128, 0;
	@%p34 bra 	$L__BB1_19;
	div.u32 	%r36, %r23, %r66;
	div.u32 	%r37, %r178, %r67;
	setp.gt.s32 	%p35, %r36, -1;
	setp.lt.s32 	%p36, %r36, %r62;
	and.pred  	%p37, %p35, %p36;
	setp.gt.s32 	%p38, %r37, -1;
	setp.lt.s32 	%p39, %r37, %r63;
	and.pred  	%p40, %p38, %p39;
	and.pred  	%p42, %p37, %p40;
	not.pred 	%p43, %p42;
	@%p43 bra 	$L__BB1_19;
	add.s32 	%r129, %r20, %r36;
	mad.lo.s32 	%r130, %r129, %r63, %r37;
	mul.wide.u32 	%rd15, %r130, 4;
	add.s64 	%rd16, %rd2, %rd15;
	ld.global.nc.f32 	%f31, [%rd16];
	rem.u32 	%r131, %r4, %r10;
	add.s32 	%r132, %r131, %r21;
	mad.lo.s32 	%r133, %r132, %r64, %r175;
	mad.lo.s32 	%r134, %r133, %r65, %r181;
	add.s32 	%r135, %r134, 2;
	mul.wide.u32 	%rd17, %r135, 4;
	add.s64 	%rd18, %rd1, %rd17;
	ld.global.nc.f32 	%f32, [%rd18];
	fma.rn.f32 	%f47, %f31, %f32, %f47;
$L__BB1_19:
	@%p11 bra 	$L__BB1_23;
	rem.u32 	%r136, %r177, %r67;
	setp.ne.s32 	%p45, %r136, 0;
	@%p45 bra 	$L__BB1_23;
	div.u32 	%r38, %r23, %r66;
	div.u32 	%r39, %r177, %r67;
	setp.gt.s32 	%p46, %r38, -1;
	setp.lt.s32 	%p47, %r38, %r62;
	and.pred  	%p48, %p46, %p47;
	setp.gt.s32 	%p49, %r39, -1;
	setp.lt.s32 	%p50, %r39, %r63;
	and.pred  	%p51, %p49, %p50;
	and.pred  	%p53, %p48, %p51;
	not.pred 	%p54, %p53;
	@%p54 bra 	$L__BB1_23;
	add.s32 	%r137, %r20, %r38;
	mad.lo.s32 	%r138, %r137, %r63, %r39;
	mul.wide.u32 	%rd19, %r138, 4;
	add.s64 	%rd20, %rd2, %rd19;
	ld.global.nc.f32 	%f33, [%rd20];
	rem.u32 	%r139, %r4, %r10;
	add.s32 	%r140, %r139, %r21;
	mad.lo.s32 	%r141, %r140, %r64, %r175;
	mad.lo.s32 	%r142, %r141, %r65, %r181;
	add.s32 	%r143, %r142, 3;
	mul.wide.u32 	%rd21, %r143, 4;
	add.s64 	%rd22, %rd1, %rd21;
	ld.global.nc.f32 	%f34, [%rd22];
	fma.rn.f32 	%f47, %f33, %f34, %f47;
$L__BB1_23:
	add.s32 	%r181, %r181, 4;
	add.s32 	%r180, %r180, 4;
	sub.s32 	%r179, %r179, %r15;
	sub.s32 	%r178, %r178, %r15;
	sub.s32 	%r177, %r177, %r15;
	sub.s32 	%r176, %r176, %r15;
	setp.ne.s32 	%p55, %r180, 0;
	mov.u32 	%r182, %r13;
	@%p55 bra 	$L__BB1_7;
$L__BB1_24:
	setp.eq.s32 	%p56, %r12, 0;
	@%p56 bra 	$L__BB1_39;
	setp.ne.s32 	%p57, %r24, 0;
	mul.lo.s32 	%r47, %r182, %r71;
	sub.s32 	%r48, %r11, %r47;
	@%p57 bra 	$L__BB1_29;
	rem.u32 	%r144, %r48, %r67;
	setp.ne.s32 	%p58, %r144, 0;
	@%p58 bra 	$L__BB1_29;
	div.u32 	%r49, %r23, %r66;
	div.u32 	%r50, %r48, %r67;
	setp.gt.s32 	%p59, %r49, -1;
	setp.lt.s32 	%p60, %r49, %r62;
	and.pred  	%p61, %p59, %p60;
	setp.gt.s32 	%p62, %r50, -1;
	setp.lt.s32 	%p63, %r50, %r63;
	and.pred  	%p64, %p62, %p63;
	and.pred  	%p66, %p61, %p64;
	not.pred 	%p67, %p66;
	@%p67 bra 	$L__BB1_29;
	add.s32 	%r145, %r20, %r49;
	mad.lo.s32 	%r146, %r145, %r63, %r50;
	mul.wide.u32 	%rd23, %r146, 4;
	add.s64 	%rd24, %rd2, %rd23;
	ld.global.nc.f32 	%f35, [%rd24];
	rem.u32 	%r147, %r4, %r10;
	add.s32 	%r148, %r147, %r21;
	mad.lo.s32 	%r149, %r148, %r64, %r175;
	mad.lo.s32 	%r150, %r149, %r65, %r182;
	mul.wide.u32 	%rd25, %r150, 4;
	add.s64 	%rd26, %rd1, %rd25;
	ld.global.nc.f32 	%f36, [%rd26];
	fma.rn.f32 	%f47, %f35, %f36, %f47;
$L__BB1_29:
	setp.eq.s32 	%p68, %r12, 1;
	@%p68 bra 	$L__BB1_39;
	add.s32 	%r51, %r47, %r71;
	sub.s32 	%r52, %r11, %r51;
	@%p57 bra 	$L__BB1_34;
	rem.u32 	%r151, %r52, %r67;
	setp.ne.s32 	%p70, %r151, 0;
	@%p70 bra 	$L__BB1_34;
	div.u32 	%r53, %r23, %r66;
	div.u32 	%r54, %r52, %r67;
	setp.gt.s32 	%p71, %r53, -1;
	setp.lt.s32 	%p72, %r53, %r62;
	and.pred  	%p73, %p71, %p72;
	setp.gt.s32 	%p74, %r54, -1;
	setp.lt.s32 	%p75, %r54, %r63;
	and.pred  	%p76, %p74, %p75;
	and.pred  	%p78, %p73, %p76;
	not.pred 	%p79, %p78;
	@%p79 bra 	$L__BB1_34;
	add.s32 	%r152, %r20, %r53;
	mad.lo.s32 	%r153, %r152, %r63, %r54;
	mul.wide.u32 	%rd27, %r153, 4;
	add.s64 	%rd28, %rd2, %rd27;
	ld.global.nc.f32 	%f37, [%rd28];
	rem.u32 	%r154, %r4, %r10;
	add.s32 	%r155, %r154, %r21;
	mad.lo.s32 	%r156, %r155, %r64, %r175;
	mad.lo.s32 	%r157, %r156, %r65, %r182;
	add.s32 	%r158, %r157, 1;
	mul.wide.u32 	%rd29, %r158, 4;
	add.s64 	%rd30, %rd1, %rd29;
	ld.global.nc.f32 	%f38, [%rd30];
	fma.rn.f32 	%f47, %f37, %f38, %f47;
$L__BB1_34:
	setp.eq.s32 	%p80, %r12, 2;
	@%p80 bra 	$L__BB1_39;
	add.s32 	%r159, %r51, %r71;
	sub.s32 	%r55, %r11, %r159;
	@%p57 bra 	$L__BB1_39;
	rem.u32 	%r160, %r55, %r67;
	setp.ne.s32 	%p82, %r160, 0;
	@%p82 bra 	$L__BB1_39;
	div.u32 	%r56, %r23, %r66;
	div.u32 	%r57, %r55, %r67;
	setp.gt.s32 	%p83, %r56, -1;
	setp.lt.s32 	%p84, %r56, %r62;
	and.pred  	%p85, %p83, %p84;
	setp.gt.s32 	%p86, %r57, -1;
	setp.lt.s32 	%p87, %r57, %r63;
	and.pred  	%p88, %p86, %p87;
	and.pred  	%p90, %p85, %p88;
	not.pred 	%p91, %p90;
	@%p91 bra 	$L__BB1_39;
	add.s32 	%r161, %r20, %r56;
	mad.lo.s32 	%r162, %r161, %r63, %r57;
	mul.wide.u32 	%rd31, %r162, 4;
	add.s64 	%rd32, %rd2, %rd31;
	ld.global.nc.f32 	%f39, [%rd32];
	rem.u32 	%r163, %r4, %r10;
	add.s32 	%r164, %r163, %r21;
	mad.lo.s32 	%r165, %r164, %r64, %r175;
	mad.lo.s32 	%r166, %r165, %r65, %r182;
	add.s32 	%r167, %r166, 2;
	mul.wide.u32 	%rd33, %r167, 4;
	add.s64 	%rd34, %rd1, %rd33;
	ld.global.nc.f32 	%f40, [%rd34];
	fma.rn.f32 	%f47, %f39, %f40, %f47;
$L__BB1_39:
	add.s32 	%r175, %r175, 1;
	setp.ne.s32 	%p92, %r175, %r64;
	@%p92 bra 	$L__BB1_5;
	add.s32 	%r174, %r174, 1;
	setp.lt.u32 	%p93, %r174, %r9;
	@%p93 bra 	$L__BB1_4;
$L__BB1_41:
	ld.param.u64 	%rd42, [steel_conv2d_transpose_kernel_param_3];
	setp.eq.s64 	%p94, %rd42, 0;
	@%p94 bra 	$L__BB1_43;
	ld.param.u64 	%rd43, [steel_conv2d_transpose_kernel_param_3];
	cvta.to.global.u64 	%rd35, %rd43;
	mul.wide.u32 	%rd36, %r4, 4;
	add.s64 	%rd37, %rd35, %rd36;
	ld.global.nc.f32 	%f41, [%rd37];
	add.f32 	%f47, %f47, %f41;
$L__BB1_43:
	ld.param.u64 	%rd41, [steel_conv2d_transpose_kernel_param_0];
	mad.lo.s32 	%r168, %r3, %r61, %r4;
	mad.lo.s32 	%r169, %r168, %r1, %r96;
	mad.lo.s32 	%r170, %r169, %r2, %r8;
	cvta.to.global.u64 	%rd38, %rd41;
	mul.wide.u32 	%rd39, %r170, 4;
	add.s64 	%rd40, %rd38, %rd39;
	st.global.f32 	[%rd40], %f47;
$L__BB1_44:
	ret;

}
	// .globl	steel_conv3d_general_kernel
.visible .entry steel_conv3d_general_kernel(
	.param .u64 .ptr .align 1 steel_conv3d_general_kernel_param_0,
	.param .u64 .ptr .align 1 steel_conv3d_general_kernel_param_1,
	.param .u64 .ptr .align 1 steel_conv3d_general_kernel_param_2,
	.param .u64 .ptr .align 1 steel_conv3d_general_kernel_param_3,
	.param .u32 steel_conv3d_general_kernel_param_4,
	.param .u32 steel_conv3d_general_kernel_param_5,
	.param .u32 steel_conv3d_general_kernel_param_6,
	.param .u32 steel_conv3d_general_kernel_param_7,
	.param .u32 steel_conv3d_general_kernel_param_8,
	.param .u32 steel_conv3d_general_kernel_param_9,
	.param .u32 steel_conv3d_general_kernel_param_10,
	.param .u32 steel_conv3d_general_kernel_param_11,
	.param .u32 steel_conv3d_general_kernel_param_12,
	.param .u32 steel_conv3d_general_kernel_param_13,
	.param .u32 steel_conv3d_general_kernel_param_14,
	.param .u32 steel_conv3d_general_kernel_param_15,
	.param .u32 steel_conv3d_general_kernel_param_16,
	.param .u32 steel_conv3d_general_kernel_param_17,
	.param .u32 steel_conv3d_general_kernel_param_18,
	.param .u32 steel_conv3d_general_kernel_param_19
)
{
	.reg .pred 	%p<70>;
	.reg .b32 	%r<175>;
	.reg .b32 	%f<111>;
	.reg .b64 	%rd<76>;

	ld.param.u64 	%rd5, [steel_conv3d_general_kernel_param_1];
	ld.param.u64 	%rd6, [steel_conv3d_general_kernel_param_2];
	ld.param.u32 	%r75, [steel_conv3d_general_kernel_param_4];
	ld.param.u32 	%r60, [steel_conv3d_general_kernel_param_5];
	ld.param.u32 	%r61, [steel_conv3d_general_kernel_param_6];
	ld.param.u32 	%r62, [steel_conv3d_general_kernel_param_7];
	ld.param.u32 	%r63, [steel_conv3d_general_kernel_param_8];
	ld.param.u32 	%r64, [steel_conv3d_general_kernel_param_9];
	ld.param.u32 	%r65, [steel_conv3d_general_kernel_param_10];
	ld.param.u32 	%r66, [steel_conv3d_general_kernel_param_11];
	ld.param.u32 	%r67, [steel_conv3d_general_kernel_param_12];
	ld.param.u32 	%r68, [steel_conv3d_general_kernel_param_13];
	ld.param.u32 	%r69, [steel_conv3d_general_kernel_param_14];
	ld.param.u32 	%r70, [steel_conv3d_general_kernel_param_15];
	ld.param.u32 	%r71, [steel_conv3d_general_kernel_param_16];
	ld.param.u32 	%r72, [steel_conv3d_general_kernel_param_17];
	ld.param.u32 	%r73, [steel_conv3d_general_kernel_param_18];
	ld.param.u32 	%r74, [steel_conv3d_general_kernel_param_19];
	cvta.to.global.u64 	%rd1, %rd6;
	cvta.to.global.u64 	%rd2, %rd5;
	shl.b32 	%r76, %r71, 1;
	sub.s32 	%r77, %r62, %r65;
	add.s32 	%r78, %r77, %r76;
	div.u32 	%r79, %r78, %r68;
	add.s32 	%r1, %r79, 1;
	shl.b32 	%r80, %r72, 1;
	sub.s32 	%r81, %r63, %r66;
	add.s32 	%r82, %r81, %r80;
	div.u32 	%r83, %r82, %r69;
	add.s32 	%r2, %r83, 1;
	shl.b32 	%r84, %r73, 1;
	sub.s32 	%r85, %r64, %r67;
	add.s32 	%r86, %r85, %r84;
	div.u32 	%r87, %r86, %r70;
	add.s32 	%r3, %r87, 1;
	mov.u32 	%r88, %ctaid.x;
	mov.u32 	%r89, %ntid.x;
	mov.u32 	%r90, %tid.x;
	mad.lo.s32 	%r4, %r88, %r89, %r90;
	mul.lo.s32 	%r91, %r61, %r75;
	mad.lo.s32 	%r92, %r91, %r79, %r91;
	mad.lo.s32 	%r93, %r92, %r83, %r92;
	mad.lo.s32 	%r94, %r93, %r87, %r93;
	setp.ge.u32 	%p1, %r4, %r94;
	mov.f32 	%f87, 0f00000000;
	@%p1 bra 	$L__BB2_54;
	div.u32 	%r95, %r4, %r3;
	mul.lo.s32 	%r96, %r95, %r3;
	sub.s32 	%r5, %r4, %r96;
	div.u32 	%r97, %r95, %r2;
	mul.lo.s32 	%r98, %r97, %r2;
	sub.s32 	%r6, %r95, %r98;
	div.u32 	%r99, %r97, %r1;
	mul.lo.s32 	%r100, %r99, %r1;
	sub.s32 	%r7, %r97, %r100;
	div.u32 	%r9, %r99, %r61;
	mul.lo.s32 	%r101, %r9, %r61;
	sub.s32 	%r8, %r99, %r101;
	div.u32 	%r10, %r60, %r74;
	div.u32 	%r102, %r61, %r74;
	div.u32 	%r11, %r8, %r102;
	setp.gt.u32 	%p2, %r74, %r60;
	@%p2 bra 	$L__BB2_51;
	setp.eq.s32 	%p3, %r65, 0;
	mul.lo.s32 	%r103, %r7, %r68;
	sub.s32 	%r12, %r103, %r71;
	mul.lo.s32 	%r104, %r6, %r69;
	sub.s32 	%r13, %r104, %r72;
	mul.lo.s32 	%r105, %r5, %r70;
	sub.s32 	%r14, %r105, %r73;
	mul.lo.s32 	%r15, %r62, %r60;
	@%p3 bra 	$L__BB2_51;
	add.s32 	%r16, %r67, -1;
	and.b32  	%r17, %r67, 7;
	and.b32  	%r18, %r67, 3;
	and.b32  	%r19, %r67, -8;
	and.b32  	%r20, %r67, 1;
	neg.s32 	%r21, %r19;
	mul.lo.s32 	%r22, %r11, %r10;
	mul.lo.s32 	%r23, %r15, %r9;
	mov.f32 	%f87, 0f00000000;
	mov.b32 	%r167, 0;
$L__BB2_4:
	mov.b32 	%r168, 0;
	add.s32 	%r109, %r167, %r22;
	mad.lo.s32 	%r110, %r109, %r62, %r23;
$L__BB2_5:
	setp.eq.s32 	%p4, %r66, 0;
	add.s32 	%r26, %r168, %r12;
	setp.lt.s32 	%p5, %r26, 0;
	setp.ge.s32 	%p6, %r26, %r62;
	or.pred  	%p7, %p5, %p6;
	or.pred  	%p8, %p7, %p4;
	@%p8 bra 	$L__BB2_49;
	add.s32 	%r111, %r110, %r26;
	mul.lo.s32 	%r27, %r111, %r63;
	mul.lo.s32 	%r112, %r8, %r65;
	mul.lo.s32 	%r113, %r112, %r10;
	mad.lo.s32 	%r114, %r167, %r65, %r113;
	add.s32 	%r115, %r114, %r168;
	mul.lo.s32 	%r28, %r115, %r66;
	mov.b32 	%r169, 0;
$L__BB2_7:
	setp.eq.s32 	%p9, %r67, 0;
	add.s32 	%r30, %r169, %r13;
	setp.lt.s32 	%p10, %r30, 0;
	setp.ge.s32 	%p11, %r30, %r63;
	or.pred  	%p12, %p10, %p11;
	or.pred  	%p13, %p12, %p9;
	@%p13 bra 	$L__BB2_48;
	setp.lt.u32 	%p14, %r16, 7;
	add.s32 	%r117, %r27, %r30;
	mul.lo.s32 	%r31, %r117, %r64;
	add.s32 	%r118, %r28, %r169;
	mul.lo.s32 	%r32, %r118, %r67;
	mov.b32 	%r173, 0;
	@%p14 bra 	$L__BB2_27;
	mov.b32 	%r171, 0;
	mov.u32 	%r170, %r21;
$L__BB2_10:
	.pragma "nounroll";
	add.s32 	%r35, %r171, %r14;
	setp.lt.s32 	%p15, %r35, 0;
	setp.ge.s32 	%p16, %r35, %r64;
	or.pred  	%p17, %p15, %p16;
	@%p17 bra 	$L__BB2_12;
	add.s32 	%r120, %r35, %r31;
	mul.wide.u32 	%rd7, %r120, 4;
	add.s64 	%rd8, %rd2, %rd7;
	ld.global.nc.f32 	%f49, [%rd8];
	add.s32 	%r121, %r171, %r32;
	mul.wide.u32 	%rd9, %r121, 4;
	add.s64 	%rd10, %rd1, %rd9;
	ld.global.nc.f32 	%f50, [%rd10];
	fma.rn.f32 	%f87, %f49, %f50, %f87;
$L__BB2_12:
	add.s32 	%r36, %r35, 1;
	setp.lt.s32 	%p18, %r36, 0;
	setp.ge.s32 	%p19, %r36, %r64;
	or.pred  	%p20, %p18, %p19;
	@%p20 bra 	$L__BB2_14;
	add.s32 	%r122, %r171, %r32;
	add.s32 	%r123, %r36, %r31;
	mul.wide.u32 	%rd11, %r123, 4;
	add.s64 	%rd12, %rd2, %rd11;
	ld.global.nc.f32 	%f51, [%rd12];
	add.s32 	%r124, %r122, 1;
	mul.wide.u32 	%rd13, %r124, 4;
	add.s64 	%rd14, %rd1, %rd13;
	ld.global.nc.f32 	%f52, [%rd14];
	fma.rn.f32 	%f87, %f51, %f52, %f87;
$L__BB2_14:
	add.s32 	%r37, %r35, 2;
	setp.lt.s32 	%p21, %r37, 0;
	setp.ge.s32 	%p22, %r37, %r64;
	or.pred  	%p23, %p21, %p22;
	@%p23 bra 	$L__BB2_16;
	add.s32 	%r125, %r171, %r32;
	add.s32 	%r126, %r37, %r31;
	mul.wide.u32 	%rd15, %r126, 4;
	add.s64 	%rd16, %rd2, %rd15;
	ld.global.nc.f32 	%f53, [%rd16];
	add.s32 	%r127, %r125, 2;
	mul.wide.u32 	%rd17, %r127, 4;
	add.s64 	%rd18, %rd1, %rd17;
	ld.global.nc.f32 	%f54, [%rd18];
	fma.rn.f32 	%f87, %f53, %f54, %f87;
$L__BB2_16:
	add.s32 	%r38, %r35, 3;
	setp.lt.s32 	%p24, %r38, 0;
	setp.ge.s32 	%p25, %r38, %r64;
	or.pred  	%p26, %p24, %p25;
	@%p26 bra 	$L__BB2_18;
	add.s32 	%r128, %r171, %r32;
	add.s32 	%r129, %r38, %r31;
	mul.wide.u32 	%rd19, %r129, 4;
	add.s64 	%rd20, %rd2, %rd19;
	ld.global.nc.f32 	%f55, [%rd20];
	add.s32 	%r130, %r128, 3;
	mul.wide.u32 	%rd21, %r130, 4;
	add.s64 	%rd22, %rd1, %rd21;
	ld.global.nc.f32 	%f56, [%rd22];
	fma.rn.f32 	%f87, %f55, %f56, %f87;
$L__BB2_18:
	add.s32 	%r39, %r35, 4;
	setp.lt.s32 	%p27, %r39, 0;
	setp.ge.s32 	%p28, %r39, %r64;
	or.pred  	%p29, %p27, %p28;
	@%p29 bra 	$L__BB2_20;
	add.s32 	%r131, %r171, %r32;
	add.s32 	%r132, %r39, %r31;
	mul.wide.u32 	%rd23, %r132, 4;
	add.s64 	%rd24, %rd2, %rd23;
	ld.global.nc.f32 	%f57, [%rd24];
	add.s32 	%r133, %r131, 4;
	mul.wide.u32 	%rd25, %r133, 4;
	add.s64 	%rd26, %rd1, %rd25;
	ld.global.nc.f32 	%f58, [%rd26];
	fma.rn.f32 	%f87, %f57, %f58, %f87;
$L__BB2_20:
	add.s32 	%r40, %r35, 5;
	setp.lt.s32 	%p30, %r40, 0;
	setp.ge.s32 	%p31, %r40, %r64;
	or.pred  	%p32, %p30, %p31;
	@%p32 bra 	$L__BB2_22;
	add.s32 	%r134, %r171, %r32;
	add.s32 	%r135, %r40, %r31;
	mul.wide.u32 	%rd27, %r135, 4;
	add.s64 	%rd28, %rd2, %rd27;
	ld.global.nc.f32 	%f59, [%rd28];
	add.s32 	%r136, %r134, 5;
	mul.wide.u32 	%rd29, %r136, 4;
	add.s64 	%rd30, %rd1, %rd29;
	ld.global.nc.f32 	%f60, [%rd30];
	fma.rn.f32 	%f87, %f59, %f60, %f87;
$L__BB2_22:
	add.s32 	%r41, %r35, 6;
	setp.lt.s32 	%p33, %r41, 0;
	setp.ge.s32 	%p34, %r41, %r64;
	or.pred  	%p35, %p33, %p34;
	@%p35 bra 	$L__BB2_24;
	add.s32 	%r137, %r171, %r32;
	add.s32 	%r138, %r41, %r31;
	mul.wide.u32 	%rd31, %r138, 4;
	add.s64 	%rd32, %rd2, %rd31;
	ld.global.nc.f32 	%f61, [%rd32];
	add.s32 	%r139, %r137, 6;
	mul.wide.u32 	%rd33, %r139, 4;
	add.s64 	%rd34, %rd1, %rd33;
	ld.global.nc.f32 	%f62, [%rd34];
	fma.rn.f32 	%f87, %f61, %f62, %f87;
$L__BB2_24:
	add.s32 	%r42, %r35, 7;
	setp.lt.s32 	%p36, %r42, 0;
	setp.ge.s32 	%p37, %r42, %r64;
	or.pred  	%p38, %p36, %p37;
	@%p38 bra 	$L__BB2_26;
	add.s32 	%r140, %r171, %r32;
	add.s32 	%r141, %r42, %r31;
	mul.wide.u32 	%rd35, %r141, 4;
	add.s64 	%rd36, %rd2, %rd35;
	ld.global.nc.f32 	%f63, [%rd36];
	add.s32 	%r142, %r140, 7;
	mul.wide.u32 	%rd37, %r142, 4;
	add.s64 	%rd38, %rd1, %rd37;
	ld.global.nc.f32 	%f64, [%rd38];
	fma.rn.f32 	%f87, %f63, %f64, %f87;
$L__BB2_26:
	add.s32 	%r171, %r171, 8;
	add.s32 	%r170, %r170, 8;
	setp.ne.s32 	%p39, %r170, 0;
	mov.u32 	%r173, %r19;
	@%p39 bra 	$L__BB2_10;
$L__BB2_27:
	setp.eq.s32 	%p40, %r17, 0;
	@%p40 bra 	$L__BB2_48;
	add.s32 	%r143, %r17, -1;
	setp.lt.u32 	%p41, %r143, 3;
	@%p41 bra 	$L__BB2_38;
	add.s32 	%r46, %r173, %r14;
	setp.lt.s32 	%p42, %r46, 0;
	setp.ge.s32 	%p43, %r46, %r64;
	or.pred  	%p44, %p42, %p43;
	@%p44 bra 	$L__BB2_31;
	add.s32 	%r144, %r46, %r31;
	mul.wide.u32 	%rd39, %r144, 4;
	add.s64 	%rd40, %rd2, %rd39;
	ld.global.nc.f32 	%f66, [%rd40];
	add.s32 	%r145, %r173, %r32;
	mul.wide.u32 	%rd41, %r145, 4;
	add.s64 	%rd42, %rd1, %rd41;
	ld.global.nc.f32 	%f67, [%rd42];
	fma.rn.f32 	%f87, %f66, %f67, %f87;
$L__BB2_31:
	add.s32 	%r47, %r46, 1;
	setp.lt.s32 	%p45, %r47, 0;
	setp.ge.s32 	%p46, %r47, %r64;
	or.pred  	%p47, %p45, %p46;
	@%p47 bra 	$L__BB2_33;
	add.s32 	%r146, %r173, %r32;
	add.s32 	%r147, %r47, %r31;
	mul.wide.u32 	%rd43, %r147, 4;
	add.s64 	%rd44, %rd2, %rd43;
	ld.global.nc.f32 	%f68, [%rd44];
	add.s32 	%r148, %r146, 1;
	mul.wide.u32 	%rd45, %r148, 4;
	add.s64 	%rd46, %rd1, %rd45;
	ld.global.nc.f32 	%f69, [%rd46];
	fma.rn.f32 	%f87, %f68, %f69, %f87;
$L__BB2_33:
	add.s32 	%r48, %r46, 2;
	setp.lt.s32 	%p48, %r48, 0;
	setp.ge.s32 	%p49, %r48, %r64;
	or.pred  	%p50, %p48, %p49;
	@%p50 bra 	$L__BB2_35;
	add.s32 	%r149, %r173, %r32;
	add.s32 	%r150, %r48, %r31;
	mul.wide.u32 	%rd47, %r150, 4;
	add.s64 	%rd48, %rd2, %rd47;
	ld.global.nc.f32 	%f70, [%rd48];
	add.s32 	%r151, %r149, 2;
	mul.wide.u32 	%rd49, %r151, 4;
	add.s64 	%rd50, %rd1, %rd49;
	ld.global.nc.f32 	%f71, [%rd50];
	fma.rn.f32 	%f87, %f70, %f71, %f87;
$L__BB2_35:
	add.s32 	%r49, %r46, 3;
	setp.lt.s32 	%p51, %r49, 0;
	setp.ge.s32 	%p52, %r49, %r64;
	or.pred  	%p53, %p51, %p52;
	@%p53 bra 	$L__BB2_37;
	add.s32 	%r152, %r173, %r32;
	add.s32 	%r153, %r49, %r31;
	mul.wide.u32 	%rd51, %r153, 4;
	add.s64 	%rd52, %rd2, %rd51;
	ld.global.nc.f32 	%f72, [%rd52];
	add.s32 	%r154, %r152, 3;
	mul.wide.u32 	%rd53, %r154, 4;
	add.s64 	%rd54, %rd1, %rd53;
	ld.global.nc.f32 	%f73, [%rd54];
	fma.rn.f32 	%f87, %f72, %f73, %f87;
$L__BB2_37:
	add.s32 	%r173, %r173, 4;
$L__BB2_38:
	setp.eq.s32 	%p54, %r18, 0;
	@%p54 bra 	$L__BB2_48;
	setp.eq.s32 	%p55, %r18, 1;
	@%p55 bra 	$L__BB2_45;
	add.s32 	%r52, %r173, %r14;
	setp.lt.s32 	%p56, %r52, 0;
	setp.ge.s32 	%p57, %r52, %r64;
	or.pred  	%p58, %p56, %p57;
	@%p58 bra 	$L__BB2_42;
	add.s32 	%r155, %r52, %r31;
	mul.wide.u32 	%rd55, %r155, 4;
	add.s64 	%rd56, %rd2, %rd55;
	ld.global.nc.f32 	%f75, [%rd56];
	add.s32 	%r156, %r173, %r32;
	mul.wide.u32 	%rd57, %r156, 4;
	add.s64 	%rd58, %rd1, %rd57;
	ld.global.nc.f32 	%f76, [%rd58];
	fma.rn.f32 	%f87, %f75, %f76, %f87;
$L__BB2_42:
	add.s32 	%r53, %r52, 1;
	setp.lt.s32 	%p59, %r53, 0;
	setp.ge.s32 	%p60, %r53, %r64;
	or.pred  	%p61, %p59, %p60;
	@%p61 bra 	$L__BB2_44;
	add.s32 	%r157, %r173, %r32;
	add.s32 	%r158, %r53, %r31;
	mul.wide.u32 	%rd59, %r158, 4;
	add.s64 	%rd60, %rd2, %rd59;
	ld.global.nc.f32 	%f77, [%rd60];
	add.s32 	%r159, %r157, 1;
	mul.wide.u32 	%rd61, %r159, 4;
	add.s64 	%rd62, %rd1, %rd61;
	ld.global.nc.f32 	%f78, [%rd62];
	fma.rn.f32 	%f87, %f77, %f78, %f87;
$L__BB2_44:
	add.s32 	%r173, %r173, 2;
$L__BB2_45:
	setp.eq.s32 	%p62, %r20, 0;
	@%p62 bra 	$L__BB2_48;
	add.s32 	%r56, %r173, %r14;
	setp.lt.s32 	%p63, %r56, 0;
	setp.ge.s32 	%p64, %r56, %r64;
	or.pred  	%p65, %p63, %p64;
	@%p65 bra 	$L__BB2_48;
	add.s32 	%r160, %r56, %r31;
	mul.wide.u32 	%rd63, %r160, 4;
	add.s64 	%rd64, %rd2, %rd63;
	ld.global.nc.f32 	%f79, [%rd64];
	add.s32 	%r161, %r173, %r32;
	mul.wide.u32 	%rd65, %r161, 4;
	add.s64 	%rd66, %rd1, %rd65;
	ld.global.nc.f32 	%f80, [%rd66];
	fma.rn.f32 	%f87, %f79, %f80, %f87;
$L__BB2_48:
	add.s32 	%r169, %r169, 1;
	setp.ne.s32 	%p66, %r169, %r66;
	@%p66 bra 	$L__BB2_7;
$L__BB2_49:
	add.s32 	%r168, %r168, 1;
	setp.ne.s32 	%p67, %r168, %r65;
	@%p67 bra 	$L__BB2_5;
	add.s32 	%r167, %r167, 1;
	setp.lt.u32 	%p68, %r167, %r10;
	@%p68 bra 	$L__BB2_4;
$L__BB2_51:
	ld.param.u64 	%rd74, [steel_conv3d_general_kernel_param_3];
	setp.eq.s64 	%p69, %rd74, 0;
	@%p69 bra 	$L__BB2_53;
	ld.param.u64 	%rd75, [steel_conv3d_general_kernel_param_3];
	cvta.to.global.u64 	%rd67, %rd75;
	mul.wide.u32 	%rd68, %r8, 4;
	add.s64 	%rd69, %rd67, %rd68;
	ld.global.nc.f32 	%f81, [%rd69];
	add.f32 	%f87, %f87, %f81;
$L__BB2_53:
	ld.param.u64 	%rd73, [steel_conv3d_general_kernel_param_0];
	mul.lo.s32 	%r162, %r1, %r61;
	mad.lo.s32 	%r163, %r8, %r1, %r7;
	mad.lo.s32 	%r164, %r162, %r9, %r163;
	mad.lo.s32 	%r165, %r164, %r2, %r6;
	mad.lo.s32 	%r166, %r165, %r3, %r5;
	cvta.to.global.u64 	%rd70, %rd73;
	mul.wide.u32 	%rd71, %r166, 4;
	add.s64 	%rd72, %rd70, %rd71;
	st.global.f32 	[%rd72], %f87;
$L__BB2_54:
	ret;

}
	// .globl	steel_conv1d_general_kernel
.visible .entry steel_conv1d_general_kernel(
	.param .u64 .ptr .align 1 steel_conv1d_general_kernel_param_0,
	.param .u64 .ptr .align 1 steel_conv1d_general_kernel_param_1,
	.param .u64 .ptr .align 1 steel_conv1d_general_kernel_param_2,
	.param .u64 .ptr .align 1 steel_conv1d_general_kernel_param_3,
	.param .u32 steel_conv1d_general_kernel_param_4,
	.param .u32 steel_conv1d_general_kernel_param_5,
	.param .u32 steel_conv1d_general_kernel_param_6,
	.param .u32 steel_conv1d_general_kernel_param_7,
	.param .u32 steel_conv1d_general_kernel_param_8,
	.param .u32 steel_conv1d_general_kernel_param_9,
	.param .u32 steel_conv1d_general_kernel_param_10,
	.param .u32 steel_conv1d_general_kernel_param_11,
	.param .u32 steel_conv1d_general_kernel_param_12
)
{
	.reg .pred 	%p<61>;
	.reg .b32 	%r<162>;
	.reg .b32 	%f<105>;
	.reg .b64 	%rd<74>;

	ld.param.u64 	%rd5, [steel_conv1d_general_kernel_param_1];
	ld.param.u64 	%rd6, [steel_conv1d_general_kernel_param_2];
	ld.param.u64 	%rd4, [steel_conv1d_general_kernel_param_3];
	ld.param.u32 	%r72, [steel_conv1d_general_kernel_param_4];
	ld.param.u32 	%r64, [steel_conv1d_general_kernel_param_5];
	ld.param.u32 	%r65, [steel_conv1d_general_kernel_param_6];
	ld.param.u32 	%r66, [steel_conv1d_general_kernel_param_7];
	ld.param.u32 	%r67, [steel_conv1d_general_kernel_param_8];
	ld.param.u32 	%r68, [steel_conv1d_general_kernel_param_9];
	ld.param.u32 	%r69, [steel_conv1d_general_kernel_param_10];
	ld.param.u32 	%r70, [steel_conv1d_general_kernel_param_11];
	ld.param.u32 	%r71, [steel_conv1d_general_kernel_param_12];
	cvta.to.global.u64 	%rd1, %rd6;
	cvta.to.global.u64 	%rd2, %rd5;
	shl.b32 	%r73, %r69, 1;
	add.s32 	%r74, %r73, %r66;
	add.s32 	%r75, %r67, -1;
	mul.lo.s32 	%r76, %r70, %r75;
	not.b32 	%r77, %r76;
	add.s32 	%r78, %r74, %r77;
	div.u32 	%r79, %r78, %r68;
	add.s32 	%r1, %r79, 1;
	mov.u32 	%r80, %ctaid.z;
	div.u32 	%r2, %r80, %r65;
	mul.lo.s32 	%r81, %r2, %r65;
	sub.s32 	%r3, %r80, %r81;
	mov.u32 	%r82, %ctaid.x;
	mov.u32 	%r83, %ntid.x;
	mov.u32 	%r84, %tid.x;
	mad.lo.s32 	%r4, %r82, %r83, %r84;
	setp.ge.u32 	%p1, %r2, %r72;
	setp.ge.u32 	%p2, %r4, %r1;
	or.pred  	%p3, %p1, %p2;
	mov.f32 	%f82, 0f00000000;
	@%p3 bra 	$L__BB3_48;
	div.u32 	%r5, %r64, %r71;
	div.u32 	%r85, %r65, %r71;
	div.u32 	%r6, %r3, %r85;
	setp.gt.u32 	%p4, %r71, %r64;
	@%p4 bra 	$L__BB3_45;
	setp.eq.s32 	%p5, %r67, 0;
	mul.lo.s32 	%r7, %r68, %r4;
	sub.s32 	%r8, %r7, %r69;
	mul.lo.s32 	%r86, %r2, %r64;
	mad.lo.s32 	%r9, %r6, %r5, %r86;
	@%p5 bra 	$L__BB3_45;
	and.b32  	%r10, %r67, 7;
	and.b32  	%r11, %r67, -8;
	neg.s32 	%r12, %r11;
	add.s32 	%r88, %r70, %r7;
	sub.s32 	%r13, %r88, %r69;
	shl.b32 	%r14, %r70, 3;
	shl.b32 	%r89, %r70, 1;
	add.s32 	%r90, %r7, %r89;
	sub.s32 	%r15, %r90, %r69;
	mad.lo.s32 	%r91, %r70, 3, %r7;
	sub.s32 	%r16, %r91, %r69;
	shl.b32 	%r92, %r70, 2;
	add.s32 	%r93, %r7, %r92;
	sub.s32 	%r17, %r93, %r69;
	mad.lo.s32 	%r94, %r70, 5, %r7;
	sub.s32 	%r18, %r94, %r69;
	mad.lo.s32 	%r95, %r70, 6, %r7;
	sub.s32 	%r19, %r95, %r69;
	mad.lo.s32 	%r96, %r70, 7, %r7;
	sub.s32 	%r20, %r96, %r69;
	mov.f32 	%f82, 0f00000000;
	mov.b32 	%r148, 0;
$L__BB3_4:
	setp.lt.u32 	%p6, %r67, 8;
	add.s32 	%r98, %r9, %r148;
	mul.lo.s32 	%r22, %r98, %r66;
	mad.lo.s32 	%r99, %r5, %r3, %r148;
	mul.lo.s32 	%r23, %r99, %r67;
	mov.b32 	%r160, 0;
	@%p6 bra 	$L__BB3_23;
	mov.b32 	%r158, 0;
	mov.u32 	%r149, %r8;
	mov.u32 	%r150, %r20;
	mov.u32 	%r151, %r19;
	mov.u32 	%r152, %r18;
	mov.u32 	%r153, %r17;
	mov.u32 	%r154, %r16;
	mov.u32 	%r155, %r15;
	mov.u32 	%r156, %r13;
	mov.u32 	%r157, %r12;
$L__BB3_6:
	.pragma "nounroll";
	mad.lo.s32 	%r34, %r158, %r70, %r8;
	setp.lt.s32 	%p7, %r149, 0;
	setp.ge.s32 	%p8, %r149, %r66;
	or.pred  	%p9, %p7, %p8;
	@%p9 bra 	$L__BB3_8;
	add.s32 	%r101, %r34, %r22;
	mul.wide.u32 	%rd7, %r101, 4;
	add.s64 	%rd8, %rd2, %rd7;
	ld.global.nc.f32 	%f46, [%rd8];
	add.s32 	%r102, %r158, %r23;
	mul.wide.u32 	%rd9, %r102, 4;
	add.s64 	%rd10, %rd1, %rd9;
	ld.global.nc.f32 	%f47, [%rd10];
	fma.rn.f32 	%f82, %f46, %f47, %f82;
$L__BB3_8:
	add.s32 	%r35, %r34, %r70;
	setp.lt.s32 	%p10, %r156, 0;
	setp.ge.s32 	%p11, %r156, %r66;
	or.pred  	%p12, %p10, %p11;
	@%p12 bra 	$L__BB3_10;
	add.s32 	%r103, %r158, %r23;
	add.s32 	%r104, %r35, %r22;
	mul.wide.u32 	%rd11, %r104, 4;
	add.s64 	%rd12, %rd2, %rd11;
	ld.global.nc.f32 	%f48, [%rd12];
	add.s32 	%r105, %r103, 1;
	mul.wide.u32 	%rd13, %r105, 4;
	add.s64 	%rd14, %rd1, %rd13;
	ld.global.nc.f32 	%f49, [%rd14];
	fma.rn.f32 	%f82, %f48, %f49, %f82;
$L__BB3_10:
	add.s32 	%r36, %r35, %r70;
	setp.lt.s32 	%p13, %r155, 0;
	setp.ge.s32 	%p14, %r155, %r66;
	or.pred  	%p15, %p13, %p14;
	@%p15 bra 	$L__BB3_12;
	add.s32 	%r106, %r158, %r23;
	add.s32 	%r107, %r36, %r22;
	mul.wide.u32 	%rd15, %r107, 4;
	add.s64 	%rd16, %rd2, %rd15;
	ld.global.nc.f32 	%f50, [%rd16];
	add.s32 	%r108, %r106, 2;
	mul.wide.u32 	%rd17, %r108, 4;
	add.s64 	%rd18, %rd1, %rd17;
	ld.global.nc.f32 	%f51, [%rd18];
	fma.rn.f32 	%f82, %f50, %f51, %f82;
$L__BB3_12:
	add.s32 	%r37, %r36, %r70;
	setp.lt.s32 	%p16, %r154, 0;
	setp.ge.s32 	%p17, %r154, %r66;
	or.pred  	%p18, %p16, %p17;
	@%p18 bra 	$L__BB3_14;
	add.s32 	%r109, %r158, %r23;
	add.s32 	%r110, %r37, %r22;
	mul.wide.u32 	%rd19, %r110, 4;
	add.s64 	%rd20, %rd2, %rd19;
	ld.global.nc.f32 	%f52, [%rd20];
	add.s32 	%r111, %r109, 3;
	mul.wide.u32 	%rd21, %r111, 4;
	add.s64 	%rd22, %rd1, %rd21;
	ld.global.nc.f32 	%f53, [%rd22];
	fma.rn.f32 	%f82, %f52, %f53, %f82;
$L__BB3_14:
	add.s32 	%r38, %r37, %r70;
	setp.lt.s32 	%p19, %r153, 0;
	setp.ge.s32 	%p20, %r153, %r66;
	or.pred  	%p21, %p19, %p20;
	@%p21 bra 	$L__BB3_16;
	add.s32 	%r112, %r158, %r23;
	add.s32 	%r113, %r38, %r22;
	mul.wide.u32 	%rd23, %r113, 4;
	add.s64 	%rd24, %rd2, %rd23;
	ld.global.nc.f32 	%f54, [%rd24];
	add.s32 	%r114, %r112, 4;
	mul.wide.u32 	%rd25, %r114, 4;
	add.s64 	%rd26, %rd1, %rd25;
	ld.global.nc.f32 	%f55, [%rd26];
	fma.rn.f32 	%f82, %f54, %f55, %f82;
$L__BB3_16:
	add.s32 	%r39, %r38, %r70;
	setp.lt.s32 	%p22, %r152, 0;
	setp.ge.s32 	%p23, %r152, %r66;
	or.pred  	%p24, %p22, %p23;
	@%p24 bra 	$L__BB3_18;
	add.s32 	%r115, %r158, %r23;
	add.s32 	%r116, %r39, %r22;
	mul.wide.u32 	%rd27, %r116, 4;
	add.s64 	%rd28, %rd2, %rd27;
	ld.global.nc.f32 	%f56, [%rd28];
	add.s32 	%r117, %r115, 5;
	mul.wide.u32 	%rd29, %r117, 4;
	add.s64 	%rd30, %rd1, %rd29;
	ld.global.nc.f32 	%f57, [%rd30];
	fma.rn.f32 	%f82, %f56, %f57, %f82;
$L__BB3_18:
	add.s32 	%r40, %r39, %r70;
	setp.lt.s32 	%p25, %r151, 0;
	setp.ge.s32 	%p26, %r151, %r66;
	or.pred  	%p27, %p25, %p26;
	@%p27 bra 	$L__BB3_20;
	add.s32 	%r118, %r158, %r23;
	add.s32 	%r119, %r40, %r22;
	mul.wide.u32 	%rd31, %r119, 4;
	add.s64 	%rd32, %rd2, %rd31;
	ld.global.nc.f32 	%f58, [%rd32];
	add.s32 	%r120, %r118, 6;
	mul.wide.u32 	%rd33, %r120, 4;
	add.s64 	%rd34, %rd1, %rd33;
	ld.global.nc.f32 	%f59, [%rd34];
	fma.rn.f32 	%f82, %f58, %f59, %f82;
$L__BB3_20:
	setp.lt.s32 	%p28, %r150, 0;
	setp.ge.s32 	%p29, %r150, %r66;
	or.pred  	%p30, %p28, %p29;
	@%p30 bra 	$L__BB3_22;
	add.s32 	%r121, %r158, %r23;
	add.s32 	%r122, %r40, %r70;
	add.s32 	%r123, %r122, %r22;
	mul.wide.u32 	%rd35, %r123, 4;
	add.s64 	%rd36, %rd2, %rd35;
	ld.global.nc.f32 	%f60, [%rd36];
	add.s32 	%r124, %r121, 7;
	mul.wide.u32 	%rd37, %r124, 4;
	add.s64 	%rd38, %rd1, %rd37;
	ld.global.nc.f32 	%f61, [%rd38];
	fma.rn.f32 	%f82, %f60, %f61, %f82;
$L__BB3_22:
	add.s32 	%r158, %r158, 8;
	add.s32 	%r157, %r157, 8;
	add.s32 	%r156, %r156, %r14;
	add.s32 	%r155, %r155, %r14;
	add.s32 	%r154, %r154, %r14;
	add.s32 	%r153, %r153, %r14;
	add.s32 	%r152, %r152, %r14;
	add.s32 	%r151, %r151, %r14;
	add.s32 	%r150, %r150, %r14;
	add.s32 	%r149, %r149, %r14;
	setp.ne.s32 	%p31, %r157, 0;
	mov.u32 	%r160, %r11;
	@%p31 bra 	$L__BB3_6;
$L__BB3_23:
	setp.eq.s32 	%p32, %r10, 0;
	@%p32 bra 	$L__BB3_44;
	add.s32 	%r125, %r10, -1;
	setp.lt.u32 	%p33, %r125, 3;
	@%p33 bra 	$L__BB3_34;
	mad.lo.s32 	%r52, %r160, %r70, %r8;
	setp.lt.s32 	%p34, %r52, 0;
	setp.ge.s32 	%p35, %r52, %r66;
	or.pred  	%p36, %p34, %p35;
	@%p36 bra 	$L__BB3_27;
	add.s32 	%r126, %r52, %r22;
	mul.wide.u32 	%rd39, %r126, 4;
	add.s64 	%rd40, %rd2, %rd39;
	ld.global.nc.f32 	%f63, [%rd40];
	add.s32 	%r127, %r160, %r23;
	mul.wide.u32 	%rd41, %r127, 4;
	add.s64 	%rd42, %rd1, %rd41;
	ld.global.nc.f32 	%f64, [%rd42];
	fma.rn.f32 	%f82, %f63, %f64, %f82;
$L__BB3_27:
	add.s32 	%r53, %r52, %r70;
	setp.lt.s32 	%p37, %r53, 0;
	setp.ge.s32 	%p38, %r53, %r66;
	or.pred  	%p39, %p37, %p38;
	@%p39 bra 	$L__BB3_29;
	add.s32 	%r128, %r160, %r23;
	add.s32 	%r129, %r53, %r22;
	mul.wide.u32 	%rd43, %r129, 4;
	add.s64 	%rd44, %rd2, %rd43;
	ld.global.nc.f32 	%f65, [%rd44];
	add.s32 	%r130, %r128, 1;
	mul.wide.u32 	%rd45, %r130, 4;
	add.s64 	%rd46, %rd1, %rd45;
	ld.global.nc.f32 	%f66, [%rd46];
	fma.rn.f32 	%f82, %f65, %f66, %f82;
$L__BB3_29:
	add.s32 	%r54, %r53, %r70;
	setp.lt.s32 	%p40, %r54, 0;
	setp.ge.s32 	%p41, %r54, %r66;
	or.pred  	%p42, %p40, %p41;
	@%p42 bra 	$L__BB3_31;
	add.s32 	%r131, %r160, %r23;
	add.s32 	%r132, %r54, %r22;
	mul.wide.u32 	%rd47, %r132, 4;
	add.s64 	%rd48, %rd2, %rd47;
	ld.global.nc.f32 	%f67, [%rd48];
	add.s32 	%r133, %r131, 2;
	mul.wide.u32 	%rd49, %r133, 4;
	add.s64 	%rd50, %rd1, %rd49;
	ld.global.nc.f32 	%f68, [%rd50];
	fma.rn.f32 	%f82, %f67, %f68, %f82;
$L__BB3_31:
	add.s32 	%r55, %r54, %r70;
	setp.lt.s32 	%p43, %r55, 0;
	setp.ge.s32 	%p44, %r55, %r66;
	or.pred  	%p45, %p43, %p44;
	@%p45 bra 	$L__BB3_33;
	add.s32 	%r134, %r160, %r23;
	add.s32 	%r135, %r55, %r22;
	mul.wide.u32 	%rd51, %r135, 4;
	add.s64 	%rd52, %rd2, %rd51;
	ld.global.nc.f32 	%f69, [%rd52];
	add.s32 	%r136, %r134, 3;
	mul.wide.u32 	%rd53, %r136, 4;
	add.s64 	%rd54, %rd1, %rd53;
	ld.global.nc.f32 	%f70, [%rd54];
	fma.rn.f32 	%f82, %f69, %f70, %f82;
$L__BB3_33:
	add.s32 	%r160, %r160, 4;
$L__BB3_34:
	and.b32  	%r137, %r67, 3;
	setp.eq.s32 	%p46, %r137, 0;
	@%p46 bra 	$L__BB3_44;
	setp.eq.s32 	%p47, %r137, 1;
	@%p47 bra 	$L__BB3_41;
	mad.lo.s32 	%r58, %r160, %r70, %r8;
	setp.lt.s32 	%p48, %r58, 0;
	setp.ge.s32 	%p49, %r58, %r66;
	or.pred  	%p50, %p48, %p49;
	@%p50 bra 	$L__BB3_38;
	add.s32 	%r138, %r58, %r22;
	mul.wide.u32 	%rd55, %r138, 4;
	add.s64 	%rd56, %rd2, %rd55;
	ld.global.nc.f32 	%f72, [%rd56];
	add.s32 	%r139, %r160, %r23;
	mul.wide.u32 	%rd57, %r139, 4;
	add.s64 	%rd58, %rd1, %rd57;
	ld.global.nc.f32 	%f73, [%rd58];
	fma.rn.f32 	%f82, %f72, %f73, %f82;
$L__BB3_38:
	add.s32 	%r59, %r58, %r70;
	setp.lt.s32 	%p51, %r59, 0;
	setp.ge.s32 	%p52, %r59, %r66;
	or.pred  	%p53, %p51, %p52;
	@%p53 bra 	$L__BB3_40;
	add.s32 	%r140, %r160, %r23;
	add.s32 	%r141, %r59, %r22;
	mul.wide.u32 	%rd59, %r141, 4;
	add.s64 	%rd60, %rd2, %rd59;
	ld.global.nc.f32 	%f74, [%rd60];
	add.s32 	%r142, %r140, 1;
	mul.wide.u32 	%rd61, %r142, 4;
	add.s64 	%rd62, %rd1, %rd61;
	ld.global.nc.f32 	%f75, [%rd62];
	fma.rn.f32 	%f82, %f74, %f75, %f82;
$L__BB3_40:
	add.s32 	%r160, %r160, 2;
$L__BB3_41:
	and.b32  	%r143, %r67, 1;
	setp.eq.b32 	%p54, %r143, 1;
	not.pred 	%p55, %p54;
	@%p55 bra 	$L__BB3_44;
	mad.lo.s32 	%r62, %r160, %r70, %r8;
	setp.lt.s32 	%p56, %r62, 0;
	setp.ge.s32 	%p57, %r62, %r66;
	or.pred  	%p58, %p56, %p57;
	@%p58 bra 	$L__BB3_44;
	add.s32 	%r144, %r62, %r22;
	mul.wide.u32 	%rd63, %r144, 4;
	add.s64 	%rd64, %rd2, %rd63;
	ld.global.nc.f32 	%f76, [%rd64];
	add.s32 	%r145, %r160, %r23;
	mul.wide.u32 	%rd65, %r145, 4;
	add.s64 	%rd66, %rd1, %rd65;
	ld.global.nc.f32 	%f77, [%rd66];
	fma.rn.f32 	%f82, %f76, %f77, %f82;
$L__BB3_44:
	add.s32 	%r148, %r148, 1;
	setp.lt.u32 	%p59, %r148, %r5;
	@%p59 bra 	$L__BB3_4;
$L__BB3_45:
	setp.eq.s64 	%p60, %rd4, 0;
	@%p60 bra 	$L__BB3_47;
	cvta.to.global.u64 	%rd67, %rd4;
	mul.wide.u32 	%rd68, %r3, 4;
	add.s64 	%rd69, %rd67, %rd68;
	ld.global.nc.f32 	%f78, [%rd69];
	add.f32 	%f82, %f82, %f78;
$L__BB3_47:
	ld.param.u64 	%rd73, [steel_conv1d_general_kernel_param_0];
	mad.lo.s32 	%r146, %r2, %r65, %r3;
	mad.lo.s32 	%r147, %r146, %r1, %r4;
	cvta.to.global.u64 	%rd70, %rd73;
	mul.wide.u32 	%rd71, %r147, 4;
	add.s64 	%rd72, %rd70, %rd71;
	st.global.f32 	[%rd72], %f82;
$L__BB3_48:
	ret;

}
	// .globl	steel_conv2d_general_fp16_kernel
.visible .entry steel_conv2d_general_fp16_kernel(
	.param .u64 .ptr .align 1 steel_conv2d_general_fp16_kernel_param_0,
	.param .u64 .ptr .align 1 steel_conv2d_general_fp16_kernel_param_1,
	.param .u64 .ptr .align 1 steel_conv2d_general_fp16_kernel_param_2,
	.param .u64 .ptr .align 1 steel_conv2d_general_fp16_kernel_param_3,
	.param .u32 steel_conv2d_general_fp16_kernel_param_4,
	.param .u32 steel_conv2d_general_fp16_kernel_param_5,
	.param .u32 steel_conv2d_general_fp16_kernel_param_6,
	.param .u32 steel_conv2d_general_fp16_kernel_param_7,
	.param .u32 steel_conv2d_general_fp16_kernel_param_8,
	.param .u32 steel_conv2d_general_fp16_kernel_param_9,
	.param .u32 steel_conv2d_general_fp16_kernel_param_10,
	.param .u32 steel_conv2d_general_fp16_kernel_param_11,
	.param .u32 steel_conv2d_general_fp16_kernel_param_12,
	.param .u32 steel_conv2d_general_fp16_kernel_param_13,
	.param .u32 steel_conv2d_general_fp16_kernel_param_14,
	.param .u32 steel_conv2d_general_fp16_kernel_param_15,
	.param .u32 steel_conv2d_general_fp16_kernel_param_16,
	.param .u32 steel_conv2d_general_fp16_kernel_param_17
)
{
	.reg .pred 	%p<102>;
	.reg .b16 	%rs<33>;
	.reg .b32 	%r<200>;
	.reg .b32 	%f<108>;
	.reg .b64 	%rd<76>;

	ld.param.u64 	%rd5, [steel_conv2d_general_fp16_kernel_param_1];
	ld.param.u64 	%rd6, [steel_conv2d_general_fp16_kernel_param_2];
	ld.param.u32 	%r81, [steel_conv2d_general_fp16_kernel_param_4];
	ld.param.u32 	%r68, [steel_conv2d_general_fp16_kernel_param_5];
	ld.param.u32 	%r69, [steel_conv2d_general_fp16_kernel_param_6];
	ld.param.u32 	%r70, [steel_conv2d_general_fp16_kernel_param_7];
	ld.param.u32 	%r71, [steel_conv2d_general_fp16_kernel_param_8];
	ld.param.u32 	%r72, [steel_conv2d_general_fp16_kernel_param_9];
	ld.param.u32 	%r73, [steel_conv2d_general_fp16_kernel_param_10];
	ld.param.u32 	%r74, [steel_conv2d_general_fp16_kernel_param_11];
	ld.param.u32 	%r75, [steel_conv2d_general_fp16_kernel_param_12];
	ld.param.u32 	%r76, [steel_conv2d_general_fp16_kernel_param_13];
	ld.param.u32 	%r77, [steel_conv2d_general_fp16_kernel_param_14];
	ld.param.u32 	%r78, [steel_conv2d_general_fp16_kernel_param_15];
	ld.param.u32 	%r79, [steel_conv2d_general_fp16_kernel_param_16];
	ld.param.u32 	%r80, [steel_conv2d_general_fp16_kernel_param_17];
	cvta.to.global.u64 	%rd1, %rd6;
	cvta.to.global.u64 	%rd2, %rd5;
	shl.b32 	%r82, %r76, 1;
	add.s32 	%r83, %r82, %r70;
	add.s32 	%r84, %r72, -1;
	mul.lo.s32 	%r85, %r78, %r84;
	not.b32 	%r86, %r85;
	add.s32 	%r87, %r83, %r86;
	div.u32 	%r88, %r87, %r74;
	add.s32 	%r1, %r88, 1;
	shl.b32 	%r90, %r77, 1;
	add.s32 	%r91, %r90, %r71;
	add.s32 	%r92, %r73, -1;
	mul.lo.s32 	%r93, %r79, %r92;
	not.b32 	%r94, %r93;
	add.s32 	%r95, %r91, %r94;
	div.u32 	%r96, %r95, %r75;
	add.s32 	%r2, %r96, 1;
	mov.u32 	%r97, %ctaid.z;
	div.u32 	%r3, %r97, %r69;
	mul.lo.s32 	%r98, %r3, %r69;
	sub.s32 	%r4, %r97, %r98;
	mov.u32 	%r99, %ctaid.y;
	mov.u32 	%r100, %ntid.y;
	mov.u32 	%r101, %tid.y;
	mad.lo.s32 	%r102, %r99, %r100, %r101;
	mov.u32 	%r103, %ctaid.x;
	mov.u32 	%r104, %ntid.x;
	mov.u32 	%r105, %tid.x;
	mad.lo.s32 	%r6, %r103, %r104, %r105;
	setp.ge.u32 	%p2, %r3, %r81;
	setp.ge.u32 	%p3, %r102, %r1;
	or.pred  	%p4, %p2, %p3;
	setp.ge.u32 	%p5, %r6, %r2;
	or.pred  	%p6, %p5, %p4;
	mov.f32 	%f85, 0f00000000;
	@%p6 bra 	$L__BB4_50;
	div.u32 	%r7, %r68, %r80;
	div.u32 	%r106, %r69, %r80;
	div.u32 	%r8, %r4, %r106;
	setp.gt.u32 	%p7, %r80, %r68;
	@%p7 bra 	$L__BB4_47;
	ld.param.u32 	%r182, [steel_conv2d_general_fp16_kernel_param_14];
	ld.param.u32 	%r179, [steel_conv2d_general_fp16_kernel_param_12];
	setp.eq.s32 	%p8, %r72, 0;
	mul.lo.s32 	%r9, %r179, %r6;
	sub.s32 	%r10, %r9, %r182;
	mul.lo.s32 	%r107, %r3, %r68;
	mad.lo.s32 	%r11, %r8, %r7, %r107;
	setp.eq.s32 	%p9, %r73, 0;
	or.pred  	%p10, %p8, %p9;
	@%p10 bra 	$L__BB4_47;
	ld.param.u32 	%r183, [steel_conv2d_general_fp16_kernel_param_14];
	and.b32  	%r12, %r73, 7;
	and.b32  	%r13, %r73, -8;
	shl.b32 	%r14, %r79, 3;
	shl.b32 	%r109, %r79, 1;
	add.s32 	%r110, %r9, %r109;
	sub.s32 	%r15, %r110, %r183;
	shl.b32 	%r111, %r79, 2;
	add.s32 	%r112, %r9, %r111;
	sub.s32 	%r16, %r112, %r183;
	mad.lo.s32 	%r113, %r79, 6, %r9;
	sub.s32 	%r17, %r113, %r183;
	mad.lo.s32 	%r114, %r79, 7, %r9;
	sub.s32 	%r18, %r114, %r183;
	mov.f32 	%f85, 0f00000000;
	mov.b32 	%r185, 0;
$L__BB4_4:
	mov.b32 	%r186, 0;
	add.s32 	%r120, %r11, %r185;
$L__BB4_5:
	ld.param.u32 	%r181, [steel_conv2d_general_fp16_kernel_param_13];
	ld.param.u32 	%r178, [steel_conv2d_general_fp16_kernel_param_11];
	setp.lt.u32 	%p11, %r73, 8;
	mul.lo.s32 	%r117, %r178, %r102;
	sub.s32 	%r118, %r117, %r181;
	mad.lo.s32 	%r119, %r186, %r78, %r118;
	setp.gt.s32 	%p12, %r119, -1;
	setp.lt.s32 	%p13, %r119, %r70;
	and.pred  	%p1, %p12, %p13;
	mad.lo.s32 	%r121, %r120, %r70, %r119;
	mul.lo.s32 	%r21, %r121, %r71;
	mad.lo.s32 	%r122, %r7, %r4, %r185;
	mad.lo.s32 	%r123, %r122, %r72, %r186;
	mul.lo.s32 	%r22, %r123, %r73;
	mov.b32 	%r198, 0;
	@%p11 bra 	$L__BB4_24;
	ld.param.u32 	%r184, [steel_conv2d_general_fp16_kernel_param_14];
	ld.param.u32 	%r180, [steel_conv2d_general_fp16_kernel_param_12];
	mul.lo.s32 	%r125, %r180, %r6;
	mad.lo.s32 	%r126, %r79, 3, %r125;
	sub.s32 	%r192, %r126, %r184;
	mad.lo.s32 	%r127, %r79, 5, %r125;
	sub.s32 	%r190, %r127, %r184;
	add.s32 	%r128, %r79, %r125;
	sub.s32 	%r194, %r128, %r184;
	and.b32  	%r129, %r73, -8;
	neg.s32 	%r195, %r129;
	mov.b32 	%r196, 0;
	mov.u32 	%r187, %r10;
	mov.u32 	%r188, %r18;
	mov.u32 	%r189, %r17;
	mov.u32 	%r191, %r16;
	mov.u32 	%r193, %r15;
$L__BB4_7:
	.pragma "nounroll";
	mad.lo.s32 	%r37, %r196, %r79, %r10;
	setp.gt.s32 	%p14, %r187, -1;
	setp.lt.s32 	%p15, %r187, %r71;
	and.pred  	%p16, %p14, %p15;
	and.pred  	%p17, %p1, %p16;
	not.pred 	%p18, %p17;
	@%p18 bra 	$L__BB4_9;
	add.s32 	%r130, %r37, %r21;
	mul.wide.u32 	%rd7, %r130, 2;
	add.s64 	%rd8, %rd2, %rd7;
	ld.global.nc.u16 	%rs1, [%rd8];
	// begin inline asm
	{  cvt.f32.f16 %f47, %rs1;}

	// end inline asm
	add.s32 	%r131, %r196, %r22;
	mul.wide.u32 	%rd9, %r131, 2;
	add.s64 	%rd10, %rd1, %rd9;
	ld.global.nc.u16 	%rs2, [%rd10];
	// begin inline asm
	{  cvt.f32.f16 %f48, %rs2;}

	// end inline asm
	fma.rn.f32 	%f85, %f47, %f48, %f85;
$L__BB4_9:
	add.s32 	%r38, %r37, %r79;
	setp.gt.s32 	%p19, %r194, -1;
	setp.lt.s32 	%p20, %r194, %r71;
	and.pred  	%p21, %p19, %p20;
	and.pred  	%p22, %p1, %p21;
	not.pred 	%p23, %p22;
	@%p23 bra 	$L__BB4_11;
	add.s32 	%r132, %r196, %r22;
	add.s32 	%r133, %r38, %r21;
	mul.wide.u32 	%rd11, %r133, 2;
	add.s64 	%rd12, %rd2, %rd11;
	ld.global.nc.u16 	%rs3, [%rd12];
	// begin inline asm
	{  cvt.f32.f16 %f49, %rs3;}

	// end inline asm
	add.s32 	%r134, %r132, 1;
	mul.wide.u32 	%rd13, %r134, 2;
	add.s64 	%rd14, %rd1, %rd13;
	ld.global.nc.u16 	%rs4, [%rd14];
	// begin inline asm
	{  cvt.f32.f16 %f50, %rs4;}

	// end inline asm
	fma.rn.f32 	%f85, %f49, %f50, %f85;
$L__BB4_11:
	add.s32 	%r39, %r38, %r79;
	setp.gt.s32 	%p24, %r193, -1;
	setp.lt.s32 	%p25, %r193, %r71;
	and.pred  	%p26, %p24, %p25;
	and.pred  	%p27, %p1, %p26;
	not.pred 	%p28, %p27;
	@%p28 bra 	$L__BB4_13;
	add.s32 	%r135, %r196, %r22;
	add.s32 	%r136, %r39, %r21;
	mul.wide.u32 	%rd15, %r136, 2;
	add.s64 	%rd16, %rd2, %rd15;
	ld.global.nc.u16 	%rs5, [%rd16];
	// begin inline asm
	{  cvt.f32.f16 %f51, %rs5;}

	// end inline asm
	add.s32 	%r137, %r135, 2;
	mul.wide.u32 	%rd17, %r137, 2;
	add.s64 	%rd18, %rd1, %rd17;
	ld.global.nc.u16 	%rs6, [%rd18];
	// begin inline asm
	{  cvt.f32.f16 %f52, %rs6;}

	// end inline asm
	fma.rn.f32 	%f85, %f51, %f52, %f85;
$L__BB4_13:
	add.s32 	%r40, %r39, %r79;
	setp.gt.s32 	%p29, %r192, -1;
	setp.lt.s32 	%p30, %r192, %r71;
	and.pred  	%p31, %p29, %p30;
	and.pred  	%p32, %p1, %p31;
	not.pred 	%p33, %p32;
	@%p33 bra 	$L__BB4_15;
	add.s32 	%r138, %r196, %r22;
	add.s32 	%r139, %r40, %r21;
	mul.wide.u32 	%rd19, %r139, 2;
	add.s64 	%rd20, %rd2, %rd19;
	ld.global.nc.u16 	%rs7, [%rd20];
	// begin inline asm
	{  cvt.f32.f16 %f53, %rs7;}

	// end inline asm
	add.s32 	%r140, %r138, 3;
	mul.wide.u32 	%rd21, %r140, 2;
	add.s64 	%rd22, %rd1, %rd21;
	ld.global.nc.u16 	%rs8, [%rd22];
	// begin inline asm
	{  cvt.f32.f16 %f54, %rs8;}

	// end inline asm
	fma.rn.f32 	%f85, %f53, %f54, %f85;
$L__BB4_15:
	add.s32 	%r41, %r40, %r79;
	setp.gt.s32 	%p34, %r191, -1;
	setp.lt.s32 	%p35, %r191, %r71;
	and.pred  	%p36, %p34, %p35;
	and.pred  	%p37, %p1, %p36;
	not.pred 	%p38, %p37;
	@%p38 bra 	$L__BB4_17;
	add.s32 	%r141, %r196, %r22;
	add.s32 	%r142, %r41, %r21;
	mul.wide.u32 	%rd23, %r142, 2;
	add.s64 	%rd24, %rd2, %rd23;
	ld.global.nc.u16 	%rs9, [%rd24];
	// begin inline asm
	{  cvt.f32.f16 %f55, %rs9;}

	// end inline asm
	add.s32 	%r143, %r141, 4;
	mul.wide.u32 	%rd25, %r143, 2;
	add.s64 	%rd26, %rd1, %rd25;
	ld.global.nc.u16 	%rs10, [%rd26];
	// begin inline asm
	{  cvt.f32.f16 %f56, %rs10;}

	// end inline asm
	fma.rn.f32 	%f85, %f55, %f56, %f85;
$L__BB4_17:
	add.s32 	%r42, %r41, %r79;
	setp.gt.s32 	%p39, %r190, -1;
	setp.lt.s32 	%p40, %r190, %r71;
	and.pred  	%p41, %p39, %p40;
	and.pred  	%p42, %p1, %p41;
	not.pred 	%p43, %p42;
	@%p43 bra 	$L__BB4_19;
	add.s32 	%r144, %r196, %r22;
	add.s32 	%r145, %r42, %r21;
	mul.wide.u32 	%rd27, %r145, 2;
	add.s64 	%rd28, %rd2, %rd27;
	ld.global.nc.u16 	%rs11, [%rd28];
	// begin inline asm
	{  cvt.f32.f16 %f57, %rs11;}

	// end inline asm
	add.s32 	%r146, %r144, 5;
	mul.wide.u32 	%rd29, %r146, 2;
	add.s64 	%rd30, %rd1, %rd29;
	ld.global.nc.u16 	%rs12, [%rd30];
	// begin inline asm
	{  cvt.f32.f16 %f58, %rs12;}

	// end inline asm
	fma.rn.f32 	%f85, %f57, %f58, %f85;
$L__BB4_19:
	add.s32 	%r43, %r42, %r79;
	setp.gt.s32 	%p44, %r189, -1;
	setp.lt.s32 	%p45, %r189, %r71;
	and.pred  	%p46, %p44, %p45;
	and.pred  	%p47, %p1, %p46;
	not.pred 	%p48, %p47;
	@%p48 bra 	$L__BB4_21;
	add.s32 	%r147, %r196, %r22;
	add.s32 	%r148, %r43, %r21;
	mul.wide.u32 	%rd31, %r148, 2;
	add.s64 	%rd32, %rd2, %rd31;
	ld.global.nc.u16 	%rs13, [%rd32];
	// begin inline asm
	{  cvt.f32.f16 %f59, %rs13;}

	// end inline asm
	add.s32 	%r149, %r147, 6;
	mul.wide.u32 	%rd33, %r149, 2;
	add.s64 	%rd34, %rd1, %rd33;
	ld.global.nc.u16 	%rs14, [%rd34];
	// begin inline asm
	{  cvt.f32.f16 %f60, %rs14;}

	// end inline asm
	fma.rn.f32 	%f85, %f59, %f60, %f85;
$L__BB4_21:
	setp.gt.s32 	%p49, %r188, -1;
	setp.lt.s32 	%p50, %r188, %r71;
	and.pred  	%p51, %p49, %p50;
	and.pred  	%p52, %p1, %p51;
	not.pred 	%p53, %p52;
	@%p53 bra 	$L__BB4_23;
	add.s32 	%r150, %r196, %r22;
	add.s32 	%r151, %r43, %r79;
	add.s32 	%r152, %r151, %r21;
	mul.wide.u32 	%rd35, %r152, 2;
	add.s64 	%rd36, %rd2, %rd35;
	ld.global.nc.u16 	%rs15, [%rd36];
	// begin inline asm
	{  cvt.f32.f16 %f61, %rs15;}

	// end inline asm
	add.s32 	%r153, %r150, 7;
	mul.wide.u32 	%rd37, %r153, 2;
	add.s64 	%rd38, %rd1, %rd37;
	ld.global.nc.u16 	%rs16, [%rd38];
	// begin inline asm
	{  cvt.f32.f16 %f62, %rs16;}

	// end inline asm
	fma.rn.f32 	%f85, %f61, %f62, %f85;
$L__BB4_23:
	add.s32 	%r196, %r196, 8;
	add.s32 	%r195, %r195, 8;
	add.s32 	%r194, %r194, %r14;
	add.s32 	%r193, %r193, %r14;
	add.s32 	%r192, %r192, %r14;
	add.s32 	%r191, %r191, %r14;
	add.s32 	%r190, %r190, %r14;
	add.s32 	%r189, %r189, %r14;
	add.s32 	%r188, %r188, %r14;
	add.s32 	%r187, %r187, %r14;
	setp.ne.s32 	%p54, %r195, 0;
	mov.u32 	%r198, %r13;
	@%p54 bra 	$L__BB4_7;
$L__BB4_24:
	setp.eq.s32 	%p55, %r12, 0;
	@%p55 bra 	$L__BB4_45;
	add.s32 	%r154, %r12, -1;
	setp.lt.u32 	%p56, %r154, 3;
	@%p56 bra 	$L__BB4_35;
	mad.lo.s32 	%r55, %r198, %r79, %r10;
	setp.gt.s32 	%p57, %r55, -1;
	setp.lt.s32 	%p58, %r55, %r71;
	and.pred  	%p59, %p57, %p58;
	and.pred  	%p61, %p1, %p59;
	not.pred 	%p62, %p61;
	@%p62 bra 	$L__BB4_28;
	add.s32 	%r155, %r55, %r21;
	mul.wide.u32 	%rd39, %r155, 2;
	add.s64 	%rd40, %rd2, %rd39;
	ld.global.nc.u16 	%rs17, [%rd40];
	// begin inline asm
	{  cvt.f32.f16 %f64, %rs17;}

	// end inline asm
	add.s32 	%r156, %r198, %r22;
	mul.wide.u32 	%rd41, %r156, 2;
	add.s64 	%rd42, %rd1, %rd41;
	ld.global.nc.u16 	%rs18, [%rd42];
	// begin inline asm
	{  cvt.f32.f16 %f65, %rs18;}

	// end inline asm
	fma.rn.f32 	%f85, %f64, %f65, %f85;
$L__BB4_28:
	add.s32 	%r56, %r55, %r79;
	setp.gt.s32 	%p63, %r56, -1;
	setp.lt.s32 	%p64, %r56, %r71;
	and.pred  	%p65, %p63, %p64;
	and.pred  	%p66, %p1, %p65;
	not.pred 	%p67, %p66;
	@%p67 bra 	$L__BB4_30;
	add.s32 	%r157, %r198, %r22;
	add.s32 	%r158, %r56, %r21;
	mul.wide.u32 	%rd43, %r158, 2;
	add.s64 	%rd44, %rd2, %rd43;
	ld.global.nc.u16 	%rs19, [%rd44];
	// begin inline asm
	{  cvt.f32.f16 %f66, %rs19;}

	// end inline asm
	add.s32 	%r159, %r157, 1;
	mul.wide.u32 	%rd45, %r159, 2;
	add.s64 	%rd46, %rd1, %rd45;
	ld.global.nc.u16 	%rs20, [%rd46];
	// begin inline asm
	{  cvt.f32.f16 %f67, %rs20;}

	// end inline asm
	fma.rn.f32 	%f85, %f66, %f67, %f85;
$L__BB4_30:
	add.s32 	%r57, %r56, %r79;
	setp.gt.s32 	%p68, %r57, -1;
	setp.lt.s32 	%p69, %r57, %r71;
	and.pred  	%p70, %p68, %p69;
	and.pred  	%p71, %p1, %p70;
	not.pred 	%p72, %p71;
	@%p72 bra 	$L__BB4_32;
	add.s32 	%r160, %r198, %r22;
	add.s32 	%r161, %r57, %r21;
	mul.wide.u32 	%rd47, %r161, 2;
	add.s64 	%rd48, %rd2, %rd47;
	ld.global.nc.u16 	%rs21, [%rd48];
	// begin inline asm
	{  cvt.f32.f16 %f68, %rs21;}

	// end inline asm
	add.s32 	%r162, %r160, 2;
	mul.wide.u32 	%rd49, %r162, 2;
	add.s64 	%rd50, %rd1, %rd49;
	ld.global.nc.u16 	%rs22, [%rd50];
	// begin inline asm
	{  cvt.f32.f16 %f69, %rs22;}

	// end inline asm
	fma.rn.f32 	%f85, %f68, %f69, %f85;
$L__BB4_32:
	add.s32 	%r58, %r57, %r79;
	setp.gt.s32 	%p73, %r58, -1;
	setp.lt.s32 	%p74, %r58, %r71;
	and.pred  	%p75, %p73, %p74;
	and.pred  	%p76, %p1, %p75;
	not.pred 	%p77, %p76;
	@%p77 bra 	$L__BB4_34;
	add.s32 	%r163, %r198, %r22;
	add.s32 	%r164, %r58, %r21;
	mul.wide.u32 	%rd51, %r164, 2;
	add.s64 	%rd52, %rd2, %rd51;
	ld.global.nc.u16 	%rs23, [%rd52];
	// begin inline asm
	{  cvt.f32.f16 %f70, %rs23;}

	// end inline asm
	add.s32 	%r165, %r163, 3;
	mul.wide.u32 	%rd53, %r165, 2;
	add.s64 	%rd54, %rd1, %rd53;
	ld.global.nc.u16 	%rs24, [%rd54];
	// begin inline asm
	{  cvt.f32.f16 %f71, %rs24;}

	// end inline asm
	fma.rn.f32 	%f85, %f70, %f71, %f85;
$L__BB4_34:
	add.s32 	%r198, %r198, 4;
$L__BB4_35:
	and.b32  	%r166, %r73, 3;
	setp.eq.s32 	%p78, %r166, 0;
	@%p78 bra 	$L__BB4_45;
	setp.eq.s32 	%p79, %r166, 1;
	@%p79 bra 	$L__BB4_42;
	mad.lo.s32 	%r61, %r198, %r79, %r10;
	setp.gt.s32 	%p80, %r61, -1;
	setp.lt.s32 	%p81, %r61, %r71;
	and.pred  	%p82, %p80, %p81;
	and.pred  	%p84, %p1, %p82;
	not.pred 	%p85, %p84;
	@%p85 bra 	$L__BB4_39;
	add.s32 	%r167, %r61, %r21;
	mul.wide.u32 	%rd55, %r167, 2;
	add.s64 	%rd56, %rd2, %rd55;
	ld.global.nc.u16 	%rs25, [%rd56];
	// begin inline asm
	{  cvt.f32.f16 %f73, %rs25;}

	// end inline asm
	add.s32 	%r168, %r198, %r22;
	mul.wide.u32 	%rd57, %r168, 2;
	add.s64 	%rd58, %rd1, %rd57;
	ld.global.nc.u16 	%rs26, [%rd58];
	// begin inline asm
	{  cvt.f32.f16 %f74, %rs26;}

	// end inline asm
	fma.rn.f32 	%f85, %f73, %f74, %f85;
$L__BB4_39:
	add.s32 	%r62, %r61, %r79;
	setp.gt.s32 	%p86, %r62, -1;
	setp.lt.s32 	%p87, %r62, %r71;
	and.pred  	%p88, %p86, %p87;
	and.pred  	%p89, %p1, %p88;
	not.pred 	%p90, %p89;
	@%p90 bra 	$L__BB4_41;
	add.s32 	%r169, %r198, %r22;
	add.s32 	%r170, %r62, %r21;
	mul.wide.u32 	%rd59, %r170, 2;
	add.s64 	%rd60, %rd2, %rd59;
	ld.global.nc.u16 	%rs27, [%rd60];
	// begin inline asm
	{  cvt.f32.f16 %f75, %rs27;}

	// end inline asm
	add.s32 	%r171, %r169, 1;
	mul.wide.u32 	%rd61, %r171, 2;
	add.s64 	%rd62, %rd1, %rd61;
	ld.global.nc.u16 	%rs28, [%rd62];
	// begin inline asm
	{  cvt.f32.f16 %f76, %rs28;}

	// end inline asm
	fma.rn.f32 	%f85, %f75, %f76, %f85;
$L__BB4_41:
	add.s32 	%r198, %r198, 2;
$L__BB4_42:
	and.b32  	%r172, %r73, 1;
	setp.eq.b32 	%p91, %r172, 1;
	not.pred 	%p92, %p91;
	@%p92 bra 	$L__BB4_45;
	mad.lo.s32 	%r65, %r198, %r79, %r10;
	setp.gt.s32 	%p93, %r65, -1;
	setp.lt.s32 	%p94, %r65, %r71;
	and.pred  	%p95, %p93, %p94;
	and.pred  	%p97, %p1, %p95;
	not.pred 	%p98, %p97;
	@%p98 bra 	$L__BB4_45;
	add.s32 	%r173, %r65, %r21;
	mul.wide.u32 	%rd63, %r173, 2;
	add.s64 	%rd64, %rd2, %rd63;
	ld.global.nc.u16 	%rs29, [%rd64];
	// begin inline asm
	{  cvt.f32.f16 %f77, %rs29;}

	// end inline asm
	add.s32 	%r174, %r198, %r22;
	mul.wide.u32 	%rd65, %r174, 2;
	add.s64 	%rd66, %rd1, %rd65;
	ld.global.nc.u16 	%rs30, [%rd66];
	// begin inline asm
	{  cvt.f32.f16 %f78, %rs30;}

	// end inline asm
	fma.rn.f32 	%f85, %f77, %f78, %f85;
$L__BB4_45:
	add.s32 	%r186, %r186, 1;
	setp.ne.s32 	%p99, %r186, %r72;
	@%p99 bra 	$L__BB4_5;
	add.s32 	%r185, %r185, 1;
	setp.lt.u32 	%p100, %r185, %r7;
	@%p100 bra 	$L__BB4_4;
$L__BB4_47:
	ld.param.u64 	%rd74, [steel_conv2d_general_fp16_kernel_param_3];
	setp.eq.s64 	%p101, %rd74, 0;
	@%p101 bra 	$L__BB4_49;
	ld.param.u64 	%rd75, [steel_conv2d_general_fp16_kernel_param_3];
	cvta.to.global.u64 	%rd67, %rd75;
	mul.wide.u32 	%rd68, %r4, 2;
	add.s64 	%rd69, %rd67, %rd68;
	ld.global.nc.u16 	%rs31, [%rd69];
	// begin inline asm
	{  cvt.f32.f16 %f79, %rs31;}

	// end inline asm
	add.f32 	%f85, %f85, %f79;
$L__BB4_49:
	ld.param.u64 	%rd73, [steel_conv2d_general_fp16_kernel_param_0];
	// begin inline asm
	{  cvt.rn.f16.f32 %rs32, %f85;}

	// end inline asm
	mad.lo.s32 	%r175, %r3, %r69, %r4;
	mad.lo.s32 	%r176, %r175, %r1, %r102;
	mad.lo.s32 	%r177, %r176, %r2, %r6;
	cvta.to.global.u64 	%rd70, %rd73;
	mul.wide.u32 	%rd71, %r177, 2;
	add.s64 	%rd72, %rd70, %rd71;
	st.global.u16 	[%rd72], %rs32;
$L__BB4_50:
	ret;

}


// ===== COMPILED SASS (sm_100) =====

	.target	sm_100

	.elftype	@"ET_EXEC"


//--------------------- .note.nv.tkinfo           --------------------------
	.section	.note.nv.tkinfo,"",@"SHT_NOTE"
	.sectionflags	@"SHF_NOTE_NV_TKINFO"
	.tkinfo
        /*0018*/ 	.word	0x00000002
        /*0030*/ 	.string	""
        /*0030*/ 	.string	"ptxas"
        /*0030*/ 	.string	"Cuda compilation tools, release 13.0, V13.0.88"
        /*0030*/ 	.string	"Build cuda_13.0.r13.0/compiler.36424714_0"
        /*0030*/ 	.string	"-arch sm_100 -m 64 "



//--------------------- .note.nv.cuinfo           --------------------------
	.section	.note.nv.cuinfo,"",@"SHT_NOTE"
	.sectionflags	@"SHF_NOTE_NV_CUINFO"
        /*0018*/ 	.short	0x0002
        /*001a*/ 	.short	0x0064
        /*001c*/ 	.short	0x0082
	.zero		2


//--------------------- .nv.info                  --------------------------
	.section	.nv.info,"",@"SHT_CUDA_INFO"
	.align	4


	//----- nvinfo : EIATTR_REGCOUNT
	.align		4
        /*0000*/ 	.byte	0x04, 0x2f
        /*0002*/ 	.short	(.L_1 - .L_0)
	.align		4
.L_0:
        /*0004*/ 	.word	index@(steel_conv2d_general_kernel)
        /*0008*/ 	.word	0x00000020


	//----- nvinfo : EIATTR_FRAME_SIZE
	.align		4
.L_1:
        /*000c*/ 	.byte	0x04, 0x11
        /*000e*/ 	.short	(.L_3 - .L_2)
	.align		4
.L_2:
        /*0010*/ 	.word	index@(steel_conv2d_general_kernel)
        /*0014*/ 	.word	0x00000000


	//----- nvinfo : EIATTR_REGCOUNT
	.align		4
.L_3:
        /*0018*/ 	.byte	0x04, 0x2f
        /*001a*/ 	.short	(.L_5 - .L_4)
	.align		4
.L_4:
        /*001c*/ 	.word	index@(steel_conv2d_transpose_kernel)
        /*0020*/ 	.word	0x00000020


	//----- nvinfo : EIATTR_FRAME_SIZE
	.align		4
.L_5:
        /*0024*/ 	.byte	0x04, 0x11
        /*0026*/ 	.short	(.L_7 - .L_6)
	.align		4
.L_6:
        /*0028*/ 	.word	index@(steel_conv2d_transpose_kernel)
        /*002c*/ 	.word	0x00000000


	//----- nvinfo : EIATTR_REGCOUNT
	.align		4
.L_7:
        /*0030*/ 	.byte	0x04, 0x2f
        /*0032*/ 	.short	(.L_9 - .L_8)
	.align		4
.L_8:
        /*0034*/ 	.word	index@(steel_conv3d_general_kernel)
        /*0038*/ 	.word	0x00000020


	//----- nvinfo : EIATTR_FRAME_SIZE
	.align		4
.L_9:
        /*003c*/ 	.byte	0x04, 0x11
        /*003e*/ 	.short	(.L_11 - .L_10)
	.align		4
.L_10:
        /*0040*/ 	.word	index@(steel_conv3d_general_kernel)
        /*0044*/ 	.word	0x00000000


	//----- nvinfo : EIATTR_REGCOUNT
	.align		4
.L_11:
        /*0048*/ 	.byte	0x04, 0x2f
        /*004a*/ 	.short	(.L_13 - .L_12)
	.align		4
.L_12:
        /*004c*/ 	.word	index@(steel_conv1d_general_kernel)
        /*0050*/ 	.word	0x00000020


	//----- nvinfo : EIATTR_FRAME_SIZE
	.align		4
.L_13:
        /*0054*/ 	.byte	0x04, 0x11
        /*0056*/ 	.short	(.L_15 - .L_14)
	.align		4
.L_14:
        /*0058*/ 	.word	index@(steel_conv1d_general_kernel)
        /*005c*/ 	.word	0x00000000


	//----- nvinfo : EIATTR_REGCOUNT
	.align		4
.L_15:
        /*0060*/ 	.byte	0x04, 0x2f
        /*0062*/ 	.short	(.L_17 - .L_16)
	.align		4
.L_16:
        /*0064*/ 	.word	index@(steel_conv2d_general_fp16_kernel)
        /*0068*/ 	.word	0x00000020


	//----- nvinfo : EIATTR_FRAME_SIZE
	.align		4
.L_17:
        /*006c*/ 	.byte	0x04, 0x11
        /*006e*/ 	.short	(.L_19 - .L_18)
	.align		4
.L_18:
        /*0070*/ 	.word	index@(steel_conv2d_general_fp16_kernel)
        /*0074*/ 	.word	0x00000000


	//----- nvinfo : EIATTR_MIN_STACK_SIZE
	.align		4
.L_19:
        /*0078*/ 	.byte	0x04, 0x12
        /*007a*/ 	.short	(.L_21 - .L_20)
	.align		4
.L_20:
        /*007c*/ 	.word	index@(steel_conv2d_general_fp16_kernel)
        /*0080*/ 	.word	0x00000000


	//----- nvinfo : EIATTR_MIN_STACK_SIZE
	.align		4
.L_21:
        /*0084*/ 	.byte	0x04, 0x12
        /*0086*/ 	.short	(.L_23 - .L_22)
	.align		4
.L_22:
        /*0088*/ 	.word	index@(steel_conv1d_general_kernel)
        /*008c*/ 	.word	0x00000000


	//----- nvinfo : EIATTR_MIN_STACK_SIZE
	.align		4
.L_23:
        /*0090*/ 	.byte	0x04, 0x12
        /*0092*/ 	.short	(.L_25 - .L_24)
	.align		4
.L_24:
        /*0094*/ 	.word	index@(steel_conv3d_general_kernel)
        /*0098*/ 	.word	0x00000000


	//----- nvinfo : EIATTR_MIN_STACK_SIZE
	.align		4
.L_25:
        /*009c*/ 	.byte	0x04, 0x12
        /*009e*/ 	.short	(.L_27 - .L_26)
	.align		4
.L_26:
        /*00a0*/ 	.word	index@(steel_conv2d_transpose_kernel)
        /*00a4*/ 	.word	0x00000000


	//----- nvinfo : EIATTR_MIN_STACK_SIZE
	.align		4
.L_27:
        /*00a8*/ 	.byte	0x04, 0x12
        /*00aa*/ 	.short	(.L_29 - .L_28)
	.align		4
.L_28:
        /*00ac*/ 	.word	index@(steel_conv2d_general_kernel)
        /*00b0*/ 	.word	0x00000000
.L_29:


//--------------------- .nv.compat                --------------------------
	.section	.nv.compat,"",@"SHT_CUDA_COMPAT_INFO"
	.align	4
        /*0000*/ 	.byte	0x02, 0x09, 0x00, 0x00, 0x02, 0x02, 0x01, 0x00, 0x02, 0x05, 0x05, 0x00, 0x03, 0x07, 0x01, 0x01
        /*0010*/ 	.byte	0x02, 0x03, 0x00, 0x00, 0x02, 0x06, 0x01, 0x00, 0x04, 0x0b, 0x08, 0x00, 0x09, 0x00, 0x00, 0x00
        /*0020*/ 	.byte	0x00, 0x00, 0x00, 0x00


//--------------------- .nv.info.steel_conv2d_general_fp16_kernel --------------------------
	.section	.nv.info.steel_conv2d_general_fp16_kernel,"",@"SHT_CUDA_INFO"
	.sectionflags	@""
	.align	4


	//----- nvinfo : EIATTR_CUDA_API_VERSION
	.align		4
        /*0000*/ 	.byte	0x04, 0x37
        /*0002*/ 	.short	(.L_31 - .L_30)
.L_30:
        /*0004*/ 	.word	0x00000082


	//----- nvinfo : EIATTR_KPARAM_INFO
	.align		4
.L_31:
        /*0008*/ 	.byte	0x04, 0x17
        /*000a*/ 	.short	(.L_33 - .L_32)
.L_32:
        /*000c*/ 	.word	0x00000000
        /*0010*/ 	.short	0x0011
        /*0012*/ 	.short	0x0054
        /*0014*/ 	.byte	0x00, 0xf0, 0x11, 0x00


	//----- nvinfo : EIATTR_KPARAM_INFO
	.align		4
.L_33:
        /*0018*/ 	.byte	0x04, 0x17
        /*001a*/ 	.short	(.L_35 - .L_34)
.L_34:
        /*001c*/ 	.word	0x00000000
        /*0020*/ 	.short	0x0010
        /*0022*/ 	.short	0x0050
        /*0024*/ 	.byte	0x00, 0xf0, 0x11, 0x00


	//----- nvinfo : EIATTR_KPARAM_INFO
	.align		4
.L_35:
        /*0028*/ 	.byte	0x04, 0x17
        /*002a*/ 	.short	(.L_37 - .L_36)
.L_36:
        /*002c*/ 	.word	0x00000000
        /*0030*/ 	.short	0x000f
        /*0032*/ 	.short	0x004c
        /*0034*/ 	.byte	0x00, 0xf0, 0x11, 0x00


	//----- nvinfo : EIATTR_KPARAM_INFO
	.align		4
.L_37:
        /*0038*/ 	.byte	0x04, 0x17
        /*003a*/ 	.short	(.L_39 - .L_38)
.L_38:
        /*003c*/ 	.word	0x00000000
        /*0040*/ 	.short	0x000e
        /*0042*/ 	.short	0x0048
        /*0044*/ 	.byte	0x00, 0xf0, 0x11, 0x00


	//----- nvinfo : EIATTR_KPARAM_INFO
	.align		4
.L_39:
        /*0048*/ 	.byte	0x04, 0x17
        /*004a*/ 	.short	(.L_41 - .L_40)
.L_40:
        /*004c*/ 	.word	0x00000000
        /*0050*/ 	.short	0x000d
        /*0052*/ 	.short	0x0044
        /*0054*/ 	.byte	0x00, 0xf0, 0x11, 0x00


	//----- nvinfo : EIATTR_KPARAM_INFO
	.align		4
.L_41:
        /*0058*/ 	.byte	0x04, 0x17
        /*005a*/ 	.short	(.L_43 - .L_42)
.L_42:
        /*005c*/ 	.word	0x00000000
        /*0060*/ 	.short	0x000c
        /*0062*/ 	.short	0x0040
        /*0064*/ 	.byte	0x00, 0xf0, 0x11, 0x00


	//----- nvinfo : EIATTR_KPARAM_INFO
	.align		4
.L_43:
        /*0068*/ 	.byte	0x04, 0x17
        /*006a*/ 	.short	(.L_45 - .L_44)
.L_44:
        /*006c*/ 	.word	0x00000000
        /*0070*/ 	.short	0x000b
        /*0072*/ 	.short	0x003c
        /*0074*/ 	.byte	0x00, 0xf0, 0x11, 0x00


	//----- nvinfo : EIATTR_KPARAM_INFO
	.align		4
.L_45:
        /*0078*/ 	.byte	0x04, 0x17
        /*007a*/ 	.short	(.L_47 - .L_46)
.L_46:
        /*007c*/ 	.word	0x00000000
        /*0080*/ 	.short	0x000a
        /*0082*/ 	.short	0x0038
        /*0084*/ 	.byte	0x00, 0xf0, 0x11, 0x00


	//----- nvinfo : EIATTR_KPARAM_INFO
	.align		4
.L_47:
        /*0088*/ 	.byte	0x04, 0x17
        /*008a*/ 	.short	(.L_49 - .L_48)
.L_48:
        /*008c*/ 	.word	0x00000000
        /*0090*/ 	.short	0x0009
        /*0092*/ 	.short	0x0034
        /*0094*/ 	.byte	0x00, 0xf0, 0x11, 0x00


	//----- nvinfo : EIATTR_KPARAM_INFO
	.align		4
.L_49:
        /*0098*/ 	.byte	0x04, 0x17
        /*009a*/ 	.short	(.L_51 - .L_50)
.L_50:
        /*009c*/ 	.word	0x00000000
        /*00a0*/ 	.short	0x0008
        /*00a2*/ 	.short	0x0030
        /*00a4*/ 	.byte	0x00, 0xf0, 0x11, 0x00


	//----- nvinfo : EIATTR_KPARAM_INFO
	.align		4
.L_51:
        /*00a8*/ 	.byte	0x04, 0x17
        /*00aa*/ 	.short	(.L_53 - .L_52)
.L_52:
        /*00ac*/ 	.word	0x00000000
        /*00b0*/ 	.short	0x0007
        /*00b2*/ 	.short	0x002c
        /*00b4*/ 	.byte	0x00, 0xf0, 0x11, 0x00


	//----- nvinfo : EIATTR_KPARAM_INFO
	.align		4
.L_53:
        /*00b8*/ 	.byte	0x04, 0x17
        /*00ba*/ 	.short	(.L_55 - .L_54)
.L_54:
        /*00bc*/ 	.word	0x00000000
        /*00c0*/ 	.short	0x0006
        /*00c2*/ 	.short	0x0028
        /*00c4*/ 	.byte	0x00, 0xf0, 0x11, 0x00


	//----- nvinfo : EIATTR_KPARAM_INFO
	.align		4
.L_55:
        /*00c8*/ 	.byte	0x04, 0x17
        /*00ca*/ 	.short	(.L_57 - .L_56)
.L_56:
        /*00cc*/ 	.word	0x00000000
        /*00d0*/ 	.short	0x0005
        /*00d2*/ 	.short	0x0024
        /*00d4*/ 	.byte	0x00, 0xf0, 0x11, 0x00


	//----- nvinfo : EIATTR_KPARAM_INFO
	.align		4
.L_57:
        /*00d8*/ 	.byte	0x04, 0x17
        /*00da*/ 	.short	(.L_59 - .L_58)
.L_58:
        /*00dc*/ 	.word	0x00000000
        /*00e0*/ 	.short	0x0004
        /*00e2*/ 	.short	0x0020
        /*00e4*/ 	.byte	0x00, 0xf0, 0x11, 0x00


	//----- nvinfo : EIATTR_KPARAM_INFO
	.align		4
.L_59:
        /*00e8*/ 	.byte	0x04, 0x17
        /*00ea*/ 	.short	(.L_61 - .L_60)
.L_60:
        /*00ec*/ 	.word	0x00000000
        /*00f0*/ 	.short	0x0003
        /*00f2*/ 	.short	0x0018
        /*00f4*/ 	.byte	0x00, 0xf5, 0x21, 0x00


	//----- nvinfo : EIATTR_KPARAM_INFO
	.align		4
.L_61:
        /*00f8*/ 	.byte	0x04, 0x17
        /*00fa*/ 	.short	(.L_63 - .L_62)
.L_62:
        /*00fc*/ 	.word	0x00000000
        /*0100*/ 	.short	0x0002
        /*0102*/ 	.short	0x0010
        /*0104*/ 	.byte	0x00, 0xf5, 0x21, 0x00


	//----- nvinfo : EIATTR_KPARAM_INFO
	.align		4
.L_63:
        /*0108*/ 	.byte	0x04, 0x17
        /*010a*/ 	.short	(.L_65 - .L_64)
.L_64:
        /*010c*/ 	.word	0x00000000
        /*0110*/ 	.short	0x0001
        /*0112*/ 	.short	0x0008
        /*0114*/ 	.byte	0x00, 0xf5, 0x21, 0x00


	//----- nvinfo : EIATTR_KPARAM_INFO
	.align		4
.L_65:
        /*0118*/ 	.byte	0x04, 0x17
        /*011a*/ 	.short	(.L_67 - .L_66)
.L_66:
        /*011c*/ 	.word	0x00000000
        /*0120*/ 	.short	0x0000
        /*0122*/ 	.short	0x0000
        /*0124*/ 	.byte	0x00, 0xf5, 0x21, 0x00


	//----- nvinfo : EIATTR_SPARSE_MMA_MASK
	.align		4
.L_67:
        /*0128*/ 	.byte	0x03, 0x50
        /*012a*/ 	.short	0x0000


	//----- nvinfo : EIATTR_MAXREG_COUNT
	.align		4
        /*012c*/ 	.byte	0x03, 0x1b
        /*012e*/ 	.short	0x00ff


	//----- nvinfo : EIATTR_MERCURY_ISA_VERSION
	.align		4
        /*0130*/ 	.byte	0x03, 0x5f
        /*0132*/ 	.short	0x0101


	//----- nvinfo : EIATTR_VRC_CTA_INIT_COUNT
	.align		4
        /*0134*/ 	.byte	0x02, 0x4a
	.zero		1
	.zero		1


	//----- nvinfo : EIATTR_EXIT_INSTR_OFFSETS
	.align		4
        /*0138*/ 	.byte	0x04, 0x1c
        /*013a*/ 	.short	(.L_69 - .L_68)


	//   ....[0]....
.L_68:
        /*013c*/ 	.word	0x00000570


	//   ....[1]....
        /*0140*/ 	.word	0x00001f70


	//----- nvinfo : EIATTR_CRS_STACK_SIZE
	.align		4
.L_69:
        /*0144*/ 	.byte	0x04, 0x1e
        /*0146*/ 	.short	(.L_71 - .L_70)
.L_70:
        /*0148*/ 	.word	0x00000000


	//----- nvinfo : EIATTR_CBANK_PARAM_SIZE
	.align		4
.L_71:
        /*014c*/ 	.byte	0x03, 0x19
        /*014e*/ 	.short	0x0058


	//----- nvinfo : EIATTR_PARAM_CBANK
	.align		4
        /*0150*/ 	.byte	0x04, 0x0a
        /*0152*/ 	.short	(.L_73 - .L_72)
	.align		4
.L_72:
        /*0154*/ 	.word	index@(.nv.constant0.steel_conv2d_general_fp16_kernel)
        /*0158*/ 	.short	0x0380
        /*015a*/ 	.short	0x0058


	//----- nvinfo : EIATTR_SW_WAR
	.align		4
.L_73:
        /*015c*/ 	.byte	0x04, 0x36
        /*015e*/ 	.short	(.L_75 - .L_74)
.L_74:
        /*0160*/ 	.word	0x00000008
.L_75:


//--------------------- .nv.info.steel_conv1d_general_kernel --------------------------
	.section	.nv.info.steel_conv1d_general_kernel,"",@"SHT_CUDA_INFO"
	.sectionflags	@""
	.align	4


	//----- nvinfo : EIATTR_CUDA_API_VERSION
	.align		4
        /*0000*/ 	.byte	0x04, 0x37
        /*0002*/ 	.short	(.L_77 - .L_76)
.L_76:
        /*0004*/ 	.word	0x00000082


	//----- nvinfo : EIATTR_KPARAM_INFO
	.align		4
.L_77:
        /*0008*/ 	.byte	0x04, 0x17
        /*000a*/ 	.short	(.L_79 - .L_78)
.L_78:
        /*000c*/ 	.word	0x00000000
        /*0010*/ 	.short	0x000c
        /*0012*/ 	.short	0x0040
        /*0014*/ 	.byte	0x00, 0xf0, 0x11, 0x00


	//----- nvinfo : EIATTR_KPARAM_INFO
	.align		4
.L_79:
        /*0018*/ 	.byte	0x04, 0x17
        /*001a*/ 	.short	(.L_81 - .L_80)
.L_80:
        /*001c*/ 	.word	0x00000000
        /*0020*/ 	.short	0x000b
        /*0022*/ 	.short	0x003c
        /*0024*/ 	.byte	0x00, 0xf0, 0x11, 0x00


	//----- nvinfo : EIATTR_KPARAM_INFO
	.align		4
.L_81:
        /*0028*/ 	.byte	0x04, 0x17
        /*002a*/ 	.short	(.L_83 - .L_82)
.L_82:
        /*002c*/ 	.word	0x00000000
        /*0030*/ 	.short	0x000a
        /*0032*/ 	.short	0x0038
        /*0034*/ 	.byte	0x00, 0xf0, 0x11, 0x00


	//----- nvinfo : EIATTR_KPARAM_INFO
	.align		4
.L_83:
        /*0038*/ 	.byte	0x04, 0x17
        /*003a*/ 	.short	(.L_85 - .L_84)
.L_84:
        /*003c*/ 	.word	0x00000000
        /*0040*/ 	.short	0x0009
        /*0042*/ 	.short	0x0034
        /*0044*/ 	.byte	0x00, 0xf0, 0x11, 0x00


	//----- nvinfo : EIATTR_KPARAM_INFO
	.align		4
.L_85:
        /*0048*/ 	.byte	0x04, 0x17
        /*004a*/ 	.short	(.L_87 - .L_86)
.L_86:
        /*004c*/ 	.word	0x00000000
        /*0050*/ 	.short	0x0008
        /*0052*/ 	.short	0x0030
        /*0054*/ 	.byte	0x00, 0xf0, 0x11, 0x00


	//----- nvinfo : EIATTR_KPARAM_INFO
	.align		4
.L_87:
        /*0058*/ 	.byte	0x04, 0x17
        /*005a*/ 	.short	(.L_89 - .L_88)
.L_88:
        /*005c*/ 	.word	0x00000000
        /*0060*/ 	.short	0x0007
        /*0062*/ 	.short	0x002c
        /*0064*/ 	.byte	0x00, 0xf0, 0x11, 0x00


	//----- nvinfo : EIATTR_KPARAM_INFO
	.align		4
.L_89:
        /*0068*/ 	.byte	0x04, 0x17
        /*006a*/ 	.short	(.L_91 - .L_90)
.L_90:
        /*006c*/ 	.word	0x00000000
        /*0070*/ 	.short	0x0006
        /*0072*/ 	.short	0x0028
        /*0074*/ 	.byte	0x00, 0xf0, 0x11, 0x00


	//----- nvinfo : EIATTR_KPARAM_INFO
	.align		4
.L_91:
        /*0078*/ 	.byte	0x04, 0x17
        /*007a*/ 	.short	(.L_93 - .L_92)
.L_92:
        /*007c*/ 	.word	0x00000000
        /*0080*/ 	.short	0x0005
        /*0082*/ 	.short	0x0024
        /*0084*/ 	.byte	0x00, 0xf0, 0x11, 0x00


	//----- nvinfo : EIATTR_KPARAM_INFO
	.align		4
.L_93:
        /*0088*/ 	.byte	0x04, 0x17
        /*008a*/ 	.short	(.L_95 - .L_94)
.L_94:
        /*008c*/ 	.word	0x00000000
        /*0090*/ 	.short	0x0004
        /*0092*/ 	.short	0x0020
        /*0094*/ 	.byte	0x00, 0xf0, 0x11, 0x00


	//----- nvinfo : EIATTR_KPARAM_INFO
	.align		4
.L_95:
        /*0098*/ 	.byte	0x04, 0x17
        /*009a*/ 	.short	(.L_97 - .L_96)
.L_96:
        /*009c*/ 	.word	0x00000000
        /*00a0*/ 	.short	0x0003
        /*00a2*/ 	.short	0x0018
        /*00a4*/ 	.byte	0x00, 0xf5, 0x21, 0x00


	//----- nvinfo : EIATTR_KPARAM_INFO
	.align		4
.L_97:
        /*00a8*/ 	.byte	0x04, 0x17
        /*00aa*/ 	.short	(.L_99 - .L_98)
.L_98:
        /*00ac*/ 	.word	0x00000000
        /*00b0*/ 	.short	0x0002
        /*00b2*/ 	.short	0x0010
        /*00b4*/ 	.byte	0x00, 0xf5, 0x21, 0x00


	//----- nvinfo : EIATTR_KPARAM_INFO
	.align		4
.L_99:
        /*00b8*/ 	.byte	0x04, 0x17
        /*00ba*/ 	.short	(.L_101 - .L_100)
.L_100:
        /*00bc*/ 	.word	0x00000000
        /*00c0*/ 	.short	0x0001
        /*00c2*/ 	.short	0x0008
        /*00c4*/ 	.byte	0x00, 0xf5, 0x21, 0x00


	//----- nvinfo : EIATTR_KPARAM_INFO
	.align		4
.L_101:
        /*00c8*/ 	.byte	0x04, 0x17
        /*00ca*/ 	.short	(.L_103 - .L_102)
.L_102:
        /*00cc*/ 	.word	0x00000000
        /*00d0*/ 	.short	0x0000
        /*00d2*/ 	.short	0x0000
        /*00d4*/ 	.byte	0x00, 0xf5, 0x21, 0x00


	//----- nvinfo : EIATTR_SPARSE_MMA_MASK
	.align		4
.L_103:
        /*00d8*/ 	.byte	0x03, 0x50
        /*00da*/ 	.short	0x0000


	//----- nvinfo : EIATTR_MAXREG_COUNT
	.align		4
        /*00dc*/ 	.byte	0x03, 0x1b
        /*00de*/ 	.short	0x00ff


	//----- nvinfo : EIATTR_MERCURY_ISA_VERSION
	.align		4
        /*00e0*/ 	.byte	0x03, 0x5f
        /*00e2*/ 	.short	0x0101


	//----- nvinfo : EIATTR_VRC_CTA_INIT_COUNT
	.align		4
        /*00e4*/ 	.byte	0x02, 0x4a
	.zero		1
	.zero		1


	//----- nvinfo : EIATTR_EXIT_INSTR_OFFSETS
	.align		4
        /*00e8*/ 	.byte	0x04, 0x1c
        /*00ea*/ 	.short	(.L_105 - .L_104)


	//   ....[0]....
.L_104:
        /*00ec*/ 	.word	0x00000370


	//   ....[1]....
        /*00f0*/ 	.word	0x00001940


	//----- nvinfo : EIATTR_CRS_STACK_SIZE
	.align		4
.L_105:
        /*00f4*/ 	.byte	0x04, 0x1e
        /*00f6*/ 	.short	(.L_107 - .L_106)
.L_106:
        /*00f8*/ 	.word	0x00000000


	//----- nvinfo : EIATTR_CBANK_PARAM_SIZE
	.align		4
.L_107:
        /*00fc*/ 	.byte	0x03, 0x19
        /*00fe*/ 	.short	0x0044


	//----- nvinfo : EIATTR_PARAM_CBANK
	.align		4
        /*0100*/ 	.byte	0x04, 0x0a
        /*0102*/ 	.short	(.L_109 - .L_108)
	.align		4
.L_108:
        /*0104*/ 	.word	index@(.nv.constant0.steel_conv1d_general_kernel)
        /*0108*/ 	.short	0x0380
        /*010a*/ 	.short	0x0044


	//----- nvinfo : EIATTR_SW_WAR
	.align		4
.L_109:
        /*010c*/ 	.byte	0x04, 0x36
        /*010e*/ 	.short	(.L_111 - .L_110)
.L_110:
        /*0110*/ 	.word	0x00000008
.L_111:


//--------------------- .nv.info.steel_conv3d_general_kernel --------------------------
	.section	.nv.info.steel_conv3d_general_kernel,"",@"SHT_CUDA_INFO"
	.sectionflags	@""
	.align	4


	//----- nvinfo : EIATTR_CUDA_API_VERSION
	.align		4
        /*0000*/ 	.byte	0x04, 0x37
        /*0002*/ 	.short	(.L_113 - .L_112)
.L_112:
        /*0004*/ 	.word	0x00000082


	//----- nvinfo : EIATTR_KPARAM_INFO
	.align		4
.L_113:
        /*0008*/ 	.byte	0x04, 0x17
        /*000a*/ 	.short	(.L_115 - .L_114)
.L_114:
        /*000c*/ 	.word	0x00000000
        /*0010*/ 	.short	0x0013
        /*0012*/ 	.short	0x005c
        /*0014*/ 	.byte	0x00, 0xf0, 0x11, 0x00


	//----- nvinfo : EIATTR_KPARAM_INFO
	.align		4
.L_115:
        /*0018*/ 	.byte	0x04, 0x17
        /*001a*/ 	.short	(.L_117 - .L_116)
.L_116:
        /*001c*/ 	.word	0x00000000
        /*0020*/ 	.short	0x0012
        /*0022*/ 	.short	0x0058
        /*0024*/ 	.byte	0x00, 0xf0, 0x11, 0x00


	//----- nvinfo : EIATTR_KPARAM_INFO
	.align		4
.L_117:
        /*0028*/ 	.byte	0x04, 0x17
        /*002a*/ 	.short	(.L_119 - .L_118)
.L_118:
        /*002c*/ 	.word	0x00000000
        /*0030*/ 	.short	0x0011
        /*0032*/ 	.short	0x0054
        /*0034*/ 	.byte	0x00, 0xf0, 0x11, 0x00


	//----- nvinfo : EIATTR_KPARAM_INFO
	.align		4
.L_119:
        /*0038*/ 	.byte	0x04, 0x17
        /*003a*/ 	.short	(.L_121 - .L_120)
.L_120:
        /*003c*/ 	.word	0x00000000
        /*0040*/ 	.short	0x0010
        /*0042*/ 	.short	0x0050
        /*0044*/ 	.byte	0x00, 0xf0, 0x11, 0x00


	//----- nvinfo : EIATTR_KPARAM_INFO
	.align		4
.L_121:
        /*0048*/ 	.byte	0x04, 0x17
        /*004a*/ 	.short	(.L_123 - .L_122)
.L_122:
        /*004c*/ 	.word	0x00000000
        /*0050*/ 	.short	0x000f
        /*0052*/ 	.short	0x004c
        /*0054*/ 	.byte	0x00, 0xf0, 0x11, 0x00


	//----- nvinfo : EIATTR_KPARAM_INFO
	.align		4
.L_123:
        /*0058*/ 	.byte	0x04, 0x17
        /*005a*/ 	.short	(.L_125 - .L_124)
.L_124:
        /*005c*/ 	.word	0x00000000
        /*0060*/ 	.short	0x000e
        /*0062*/ 	.short	0x0048
        /*0064*/ 	.byte	0x00, 0xf0, 0x11, 0x00


	//----- nvinfo : EIATTR_KPARAM_INFO
	.align		4
.L_125:
        /*0068*/ 	.byte	0x04, 0x17
        /*006a*/ 	.short	(.L_127 - .L_126)
.L_126:
        /*006c*/ 	.word	0x00000000
        /*0070*/ 	.short	0x000d
        /*0072*/ 	.short	0x0044
        /*0074*/ 	.byte	0x00, 0xf0, 0x11, 0x00


	//----- nvinfo : EIATTR_KPARAM_INFO
	.align		4
.L_127:
        /*0078*/ 	.byte	0x04, 0x17
        /*007a*/ 	.short	(.L_129 - .L_128)
.L_128:
        /*007c*/ 	.word	0x00000000
        /*0080*/ 	.short	0x000c
        /*0082*/ 	.short	0x0040
        /*0084*/ 	.byte	0x00, 0xf0, 0x11, 0x00


	//----- nvinfo : EIATTR_KPARAM_INFO
	.align		4
.L_129:
        /*0088*/ 	.byte	0x04, 0x17
        /*008a*/ 	.short	(.L_131 - .L_130)
.L_130:
        /*008c*/ 	.word	0x00000000
        /*0090*/ 	.short	0x000b
        /*0092*/ 	.short	0x003c
        /*0094*/ 	.byte	0x00, 0xf0, 0x11, 0x00


	//----- nvinfo : EIATTR_KPARAM_INFO
	.align		4
.L_131:
        /*0098*/ 	.byte	0x04, 0x17
        /*009a*/ 	.short	(.L_133 - .L_132)
.L_132:
        /*009c*/ 	.word	0x00000000
        /*00a0*/ 	.short	0x000a
        /*00a2*/ 	.short	0x0038
        /*00a4*/ 	.byte	0x00, 0xf0, 0x11, 0x00


	//----- nvinfo : EIATTR_KPARAM_INFO
	.align		4
.L_133:
        /*00a8*/ 	.byte	0x04, 0x17
        /*00aa*/ 	.short	(.L_135 - .L_134)
.L_134:
        /*00ac*/ 	.word	0x00000000
        /*00b0*/ 	.short	0x0009
        /*00b2*/ 	.short	0x0034
        /*00b4*/ 	.byte	0x00, 0xf0, 0x11, 0x00


	//----- nvinfo : EIATTR_KPARAM_INFO
	.align		4
.L_135:
        /*00b8*/ 	.byte	0x04, 0x17
        /*00ba*/ 	.short	(.L_137 - .L_136)
.L_136:
        /*00bc*/ 	.word	0x00000000
        /*00c0*/ 	.short	0x0008
        /*00c2*/ 	.short	0x0030
        /*00c4*/ 	.byte	0x00, 0xf0, 0x11, 0x00


	//----- nvinfo : EIATTR_KPARAM_INFO
	.align		4
.L_137:
        /*00c8*/ 	.byte	0x04, 0x17
        /*00ca*/ 	.short	(.L_139 - .L_138)
.L_138:
        /*00cc*/ 	.word	0x00000000
        /*00d0*/ 	.short	0x0007
        /*00d2*/ 	.short	0x002c
        /*00d4*/ 	.byte	0x00, 0xf0, 0x11, 0x00


	//----- nvinfo : EIATTR_KPARAM_INFO
	.align		4
.L_139:
        /*00d8*/ 	.byte	0x04, 0x17
        /*00da*/ 	.short	(.L_141 - .L_140)
.L_140:
        /*00dc*/ 	.word	0x00000000
        /*00e0*/ 	.short	0x0006
        /*00e2*/ 	.short	0x0028
        /*00e4*/ 	.byte	0x00, 0xf0, 0x11, 0x00


	//----- nvinfo : EIATTR_KPARAM_INFO
	.align		4
.L_141:
        /*00e8*/ 	.byte	0x04, 0x17
        /*00ea*/ 	.short	(.L_143 - .L_142)
.L_142:
        /*00ec*/ 	.word	0x00000000
        /*00f0*/ 	.short	0x0005
        /*00f2*/ 	.short	0x0024
        /*00f4*/ 	.byte	0x00, 0xf0, 0x11, 0x00


	//----- nvinfo : EIATTR_KPARAM_INFO
	.align		4
.L_143:
        /*00f8*/ 	.byte	0x04, 0x17
        /*00fa*/ 	.short	(.L_145 - .L_144)
.L_144:
        /*00fc*/ 	.word	0x00000000
        /*0100*/ 	.short	0x0004
        /*0102*/ 	.short	0x0020
        /*0104*/ 	.byte	0x00, 0xf0, 0x11, 0x00


	//----- nvinfo : EIATTR_KPARAM_INFO
	.align		4
.L_145:
        /*0108*/ 	.byte	0x04, 0x17
        /*010a*/ 	.short	(.L_147 - .L_146)
.L_146:
        /*010c*/ 	.word	0x00000000
        /*0110*/ 	.short	0x0003
        /*0112*/ 	.short	0x0018
        /*0114*/ 	.byte	0x00, 0xf5, 0x21, 0x00


	//----- nvinfo : EIATTR_KPARAM_INFO
	.align		4
.L_147:
        /*0118*/ 	.byte	0x04, 0x17
        /*011a*/ 	.short	(.L_149 - .L_148)
.L_148:
        /*011c*/ 	.word	0x00000000
        /*0120*/ 	.short	0x0002
        /*0122*/ 	.short	0x0010
        /*0124*/ 	.byte	0x00, 0xf5, 0x21, 0x00


	//----- nvinfo : EIATTR_KPARAM_INFO
	.align		4
.L_149:
        /*0128*/ 	.byte	0x04, 0x17
        /*012a*/ 	.short	(.L_151 - .L_150)
.L_150:
        /*012c*/ 	.word	0x00000000
        /*0130*/ 	.short	0x0001
        /*0132*/ 	.short	0x0008
        /*0134*/ 	.byte	0x00, 0xf5, 0x21, 0x00


	//----- nvinfo : EIATTR_KPARAM_INFO
	.align		4
.L_151:
        /*0138*/ 	.byte	0x04, 0x17
        /*013a*/ 	.short	(.L_153 - .L_152)
.L_152:
        /*013c*/ 	.word	0x00000000
        /*0140*/ 	.short	0x0000
        /*0142*/ 	.short	0x0000
        /*0144*/ 	.byte	0x00, 0xf5, 0x21, 0x00


	//----- nvinfo : EIATTR_SPARSE_MMA_MASK
	.align		4
.L_153:
        /*0148*/ 	.byte	0x03, 0x50
        /*014a*/ 	.short	0x0000


	//----- nvinfo : EIATTR_MAXREG_COUNT
	.align		4
        /*014c*/ 	.byte	0x03, 0x1b
        /*014e*/ 	.short	0x00ff


	//----- nvinfo : EIATTR_MERCURY_ISA_VERSION
	.align		4
        /*0150*/ 	.byte	0x03, 0x5f
        /*0152*/ 	.short	0x0101


	//----- nvinfo : EIATTR_VRC_CTA_INIT_COUNT
	.align		4
        /*0154*/ 	.byte	0x02, 0x4a
	.zero		1
	.zero		1


	//----- nvinfo : EIATTR_EXIT_INSTR_OFFSETS
	.align		4
        /*0158*/ 	.byte	0x04, 0x1c
        /*015a*/ 	.short	(.L_155 - .L_154)


	//   ....[0]....
.L_154:
        /*015c*/ 	.word	0x000004e0


	//   ....[1]....
        /*0160*/ 	.word	0x000020f0


	//----- nvinfo : EIATTR_CRS_STACK_SIZE
	.align		4
.L_155:
        /*0164*/ 	.byte	0x04, 0x1e
        /*0166*/ 	.short	(.L_157 - .L_156)
.L_156:
        /*0168*/ 	.word	0x00000000


	//----- nvinfo : EIATTR_CBANK_PARAM_SIZE
	.align		4
.L_157:
        /*016c*/ 	.byte	0x03, 0x19
        /*016e*/ 	.short	0x0060


	//----- nvinfo : EIATTR_PARAM_CBANK
	.align		4
        /*0170*/ 	.byte	0x04, 0x0a
        /*0172*/ 	.short	(.L_159 - .L_158)
	.align		4
.L_158:
        /*0174*/ 	.word	index@(.nv.constant0.steel_conv3d_general_kernel)
        /*0178*/ 	.short	0x0380
        /*017a*/ 	.short	0x0060


	//----- nvinfo : EIATTR_SW_WAR
	.align		4
.L_159:
        /*017c*/ 	.byte	0x04, 0x36
        /*017e*/ 	.short	(.L_161 - .L_160)
.L_160:
        /*0180*/ 	.word	0x00000008
.L_161:


//--------------------- .nv.info.steel_conv2d_transpose_kernel --------------------------
	.section	.nv.info.steel_conv2d_transpose_kernel,"",@"SHT_CUDA_INFO"
	.sectionflags	@""
	.align	4


	//----- nvinfo : EIATTR_CUDA_API_VERSION
	.align		4
        /*0000*/ 	.byte	0x04, 0x37
        /*0002*/ 	.short	(.L_163 - .L_162)
.L_162:
        /*0004*/ 	.word	0x00000082


	//----- nvinfo : EIATTR_KPARAM_INFO
	.align		4
.L_163:
        /*0008*/ 	.byte	0x04, 0x17
        /*000a*/ 	.short	(.L_165 - .L_164)
.L_164:
        /*000c*/ 	.word	0x00000000
        /*0010*/ 	.short	0x0013
        /*0012*/ 	.short	0x005c
        /*0014*/ 	.byte	0x00, 0xf0, 0x11, 0x00


	//----- nvinfo : EIATTR_KPARAM_INFO
	.align		4
.L_165:
        /*0018*/ 	.byte	0x04, 0x17
        /*001a*/ 	.short	(.L_167 - .L_166)
.L_166:
        /*001c*/ 	.word	0x00000000
        /*0020*/ 	.short	0x0012
        /*0022*/ 	.short	0x0058
        /*0024*/ 	.byte	0x00, 0xf0, 0x11, 0x00


	//----- nvinfo : EIATTR_KPARAM_INFO
	.align		4
.L_167:
        /*0028*/ 	.byte	0x04, 0x17
        /*002a*/ 	.short	(.L_169 - .L_168)
.L_168:
        /*002c*/ 	.word	0x00000000
        /*0030*/ 	.short	0x0011
        /*0032*/ 	.short	0x0054
        /*0034*/ 	.byte	0x00, 0xf0, 0x11, 0x00


	//----- nvinfo : EIATTR_KPARAM_INFO
	.align		4
.L_169:
        /*0038*/ 	.byte	0x04, 0x17
        /*003a*/ 	.short	(.L_171 - .L_170)
.L_170:
        /*003c*/ 	.word	0x00000000
        /*0040*/ 	.short	0x0010
        /*0042*/ 	.short	0x0050
        /*0044*/ 	.byte	0x00, 0xf0, 0x11, 0x00


	//----- nvinfo : EIATTR_KPARAM_INFO
	.align		4
.L_171:
        /*0048*/ 	.byte	0x04, 0x17
        /*004a*/ 	.short	(.L_173 - .L_172)
.L_172:
        /*004c*/ 	.word	0x00000000
        /*0050*/ 	.short	0x000f
        /*0052*/ 	.short	0x004c
        /*0054*/ 	.byte	0x00, 0xf0, 0x11, 0x00


	//----- nvinfo : EIATTR_KPARAM_INFO
	.align		4
.L_173:
        /*0058*/ 	.byte	0x04, 0x17
        /*005a*/ 	.short	(.L_175 - .L_174)
.L_174:
        /*005c*/ 	.word	0x00000000
        /*0060*/ 	.short	0x000e
        /*0062*/ 	.short	0x0048
        /*0064*/ 	.byte	0x00, 0xf0, 0x11, 0x00


	//----- nvinfo : EIATTR_KPARAM_INFO
	.align		4
.L_175:
        /*0068*/ 	.byte	0x04, 0x17
        /*006a*/ 	.short	(.L_177 - .L_176)
.L_176:
        /*006c*/ 	.word	0x00000000
        /*0070*/ 	.short	0x000d
        /*0072*/ 	.short	0x0044
        /*0074*/ 	.byte	0x00, 0xf0, 0x11, 0x00


	//----- nvinfo : EIATTR_KPARAM_INFO
	.align		4
.L_177:
        /*0078*/ 	.byte	0x04, 0x17
        /*007a*/ 	.short	(.L_179 - .L_178)
.L_178:
        /*007c*/ 	.word	0x00000000
        /*0080*/ 	.short	0x000c
        /*0082*/ 	.short	0x0040
        /*0084*/ 	.byte	0x00, 0xf0, 0x11, 0x00


	//----- nvinfo : EIATTR_KPARAM_INFO
	.align		4
.L_179:
        /*0088*/ 	.byte	0x04, 0x17
        /*008a*/ 	.short	(.L_181 - .L_180)
.L_180:
        /*008c*/ 	.word	0x00000000
        /*0090*/ 	.short	0x000b
        /*0092*/ 	.short	0x003c
        /*0094*/ 	.byte	0x00, 0xf0, 0x11, 0x00


	//----- nvinfo : EIATTR_KPARAM_INFO
	.align		4
.L_181:
        /*0098*/ 	.byte	0x04, 0x17
        /*009a*/ 	.short	(.L_183 - .L_182)
.L_182:
        /*009c*/ 	.word	0x00000000
        /*00a0*/ 	.short	0x000a
        /*00a2*/ 	.short	0x0038
        /*00a4*/ 	.byte	0x00, 0xf0, 0x11, 0x00


	//----- nvinfo : EIATTR_KPARAM_INFO
	.align		4
.L_183:
        /*00a8*/ 	.byte	0x04, 0x17
        /*00aa*/ 	.short	(.L_185 - .L_184)
.L_184:
        /*00ac*/ 	.word	0x00000000
        /*00b0*/ 	.short	0x0009
        /*00b2*/ 	.short	0x0034
        /*00b4*/ 	.byte	0x00, 0xf0, 0x11, 0x00


	//----- nvinfo : EIATTR_KPARAM_INFO
	.align		4
.L_185:
        /*00b8*/ 	.byte	0x04, 0x17
        /*00ba*/ 	.short	(.L_187 - .L_186)
.L_186:
        /*00bc*/ 	.word	0x00000000
        /*00c0*/ 	.short	0x0008
        /*00c2*/ 	.short	0x0030
        /*00c4*/ 	.byte	0x00, 0xf0, 0x11, 0x00


	//----- nvinfo : EIATTR_KPARAM_INFO
	.align		4
.L_187:
        /*00c8*/ 	.byte	0x04, 0x17
        /*00ca*/ 	.short	(.L_189 - .L_188)
.L_188:
        /*00cc*/ 	.word	0x00000000
        /*00d0*/ 	.short	0x0007
        /*00d2*/ 	.short	0x002c
        /*00d4*/ 	.byte	0x00, 0xf0, 0x11, 0x00


	//----- nvinfo : EIATTR_KPARAM_INFO
	.align		4
.L_189:
        /*00d8*/ 	.byte	0x04, 0x17
        /*00da*/ 	.short	(.L_191 - .L_190)
.L_190:
        /*00dc*/ 	.word	0x00000000
        /*00e0*/ 	.short	0x0006
        /*00e2*/ 	.short	0x0028
        /*00e4*/ 	.byte	0x00, 0xf0, 0x11, 0x00


	//----- nvinfo : EIATTR_KPARAM_INFO
	.align		4
.L_191:
        /*00e8*/ 	.byte	0x04, 0x17
        /*00ea*/ 	.short	(.L_193 - .L_192)
.L_192:
        /*00ec*/ 	.word	0x00000000
        /*00f0*/ 	.short	0x0005
        /*00f2*/ 	.short	0x0024
        /*00f4*/ 	.byte	0x00, 0xf0, 0x11, 0x00


	//----- nvinfo : EIATTR_KPARAM_INFO
	.align		4
.L_193:
        /*00f8*/ 	.byte	0x04, 0x17
        /*00fa*/ 	.short	(.L_195 - .L_194)
.L_194:
        /*00fc*/ 	.word	0x00000000
        /*0100*/ 	.short	0x0004
        /*0102*/ 	.short	0x0020
        /*0104*/ 	.byte	0x00, 0xf0, 0x11, 0x00


	//----- nvinfo : EIATTR_KPARAM_INFO
	.align		4
.L_195:
        /*0108*/ 	.byte	0x04, 0x17
        /*010a*/ 	.short	(.L_197 - .L_196)
.L_196:
        /*010c*/ 	.word	0x00000000
        /*0110*/ 	.short	0x0003
        /*0112*/ 	.short	0x0018
        /*0114*/ 	.byte	0x00, 0xf5, 0x21, 0x00


	//----- nvinfo : EIATTR_KPARAM_INFO
	.align		4
.L_197:
        /*0118*/ 	.byte	0x04, 0x17
        /*011a*/ 	.short	(.L_199 - .L_198)
.L_198:
        /*011c*/ 	.word	0x00000000
        /*0120*/ 	.short	0x0002
        /*0122*/ 	.short	0x0010
        /*0124*/ 	.byte	0x00, 0xf5, 0x21, 0x00


	//----- nvinfo : EIATTR_KPARAM_INFO
	.align		4
.L_199:
        /*0128*/ 	.byte	0x04, 0x17
        /*012a*/ 	.short	(.L_201 - .L_200)
.L_200:
        /*012c*/ 	.word	0x00000000
        /*0130*/ 	.short	0x0001
        /*0132*/ 	.short	0x0008
        /*0134*/ 	.byte	0x00, 0xf5, 0x21, 0x00


	//----- nvinfo : EIATTR_KPARAM_INFO
	.align		4
.L_201:
        /*0138*/ 	.byte	0x04, 0x17
        /*013a*/ 	.short	(.L_203 - .L_202)
.L_202:
        /*013c*/ 	.word	0x00000000
        /*0140*/ 	.short	0x0000
        /*0142*/ 	.short	0x0000
        /*0144*/ 	.byte	0x00, 0xf5, 0x21, 0x00


	//----- nvinfo : EIATTR_SPARSE_MMA_MASK
	.align		4
.L_203:
        /*0148*/ 	.byte	0x03, 0x50
        /*014a*/ 	.short	0x0000


	//----- nvinfo : EIATTR_MAXREG_COUNT
	.align		4
        /*014c*/ 	.byte	0x03, 0x1b
        /*014e*/ 	.short	0x00ff


	//----- nvinfo : EIATTR_MERCURY_ISA_VERSION
	.align		4
        /*0150*/ 	.byte	0x03, 0x5f
        /*0152*/ 	.short	0x0101


	//----- nvinfo : EIATTR_VRC_CTA_INIT_COUNT
	.align		4
        /*0154*/ 	.byte	0x02, 0x4a
	.zero		1
	.zero		1


	//----- nvinfo : EIATTR_EXIT_INSTR_OFFSETS
	.align		4
        /*0158*/ 	.byte	0x04, 0x1c
        /*015a*/ 	.short	(.L_205 - .L_204)


	//   ....[0]....
.L_204:
        /*015c*/ 	.word	0x00000360


	//   ....[1]....
        /*0160*/ 	.word	0x00003320


	//----- nvinfo : EIATTR_CRS_STACK_SIZE
	.align		4
.L_205:
        /*0164*/ 	.byte	0x04, 0x1e
        /*0166*/ 	.short	(.L_207 - .L_206)
.L_206:
        /*0168*/ 	.word	0x00000000


	//----- nvinfo : EIATTR_CBANK_PARAM_SIZE
	.align		4
.L_207:
        /*016c*/ 	.byte	0x03, 0x19
        /*016e*/ 	.short	0x0060


	//----- nvinfo : EIATTR_PARAM_CBANK
	.align		4
        /*0170*/ 	.byte	0x04, 0x0a
        /*0172*/ 	.short	(.L_209 - .L_208)
	.align		4
.L_208:
        /*0174*/ 	.word	index@(.nv.constant0.steel_conv2d_transpose_kernel)
        /*0178*/ 	.short	0x0380
        /*017a*/ 	.short	0x0060


	//----- nvinfo : EIATTR_SW_WAR
	.align		4
.L_209:
        /*017c*/ 	.byte	0x04, 0x36
        /*017e*/ 	.short	(.L_211 - .L_210)
.L_210:
        /*0180*/ 	.word	0x00000008
.L_211:


//--------------------- .nv.info.steel_conv2d_general_kernel --------------------------
	.section	.nv.info.steel_conv2d_general_kernel,"",@"SHT_CUDA_INFO"
	.sectionflags	@""
	.align	4


	//----- nvinfo : EIATTR_CUDA_API_VERSION
	.align		4
        /*0000*/ 	.byte	0x04, 0x37
        /*0002*/ 	.short	(.L_213 - .L_212)
.L_212:
        /*0004*/ 	.word	0x00000082


	//----- nvinfo : EIATTR_KPARAM_INFO
	.align		4
.L_213:
        /*0008*/ 	.byte	0x04, 0x17
        /*000a*/ 	.short	(.L_215 - .L_214)
.L_214:
        /*000c*/ 	.word	0x00000000
        /*0010*/ 	.short	0x0011
        /*0012*/ 	.short	0x0054
        /*0014*/ 	.byte	0x00, 0xf0, 0x11, 0x00


	//----- nvinfo : EIATTR_KPARAM_INFO
	.align		4
.L_215:
        /*0018*/ 	.byte	0x04, 0x17
        /*001a*/ 	.short	(.L_217 - .L_216)
.L_216:
        /*001c*/ 	.word	0x00000000
        /*0020*/ 	.short	0x0010
        /*0022*/ 	.short	0x0050
        /*0024*/ 	.byte	0x00, 0xf0, 0x11, 0x00


	//----- nvinfo : EIATTR_KPARAM_INFO
	.align		4
.L_217:
        /*0028*/ 	.byte	0x04, 0x17
        /*002a*/ 	.short	(.L_219 - .L_218)
.L_218:
        /*002c*/ 	.word	0x00000000
        /*0030*/ 	.short	0x000f
        /*0032*/ 	.short	0x004c
        /*0034*/ 	.byte	0x00, 0xf0, 0x11, 0x00


	//----- nvinfo : EIATTR_KPARAM_INFO
	.align		4
.L_219:
        /*0038*/ 	.byte	0x04, 0x17
        /*003a*/ 	.short	(.L_221 - .L_220)
.L_220:
        /*003c*/ 	.word	0x00000000
        /*0040*/ 	.short	0x000e
        /*0042*/ 	.short	0x0048
        /*0044*/ 	.byte	0x00, 0xf0, 0x11, 0x00


	//----- nvinfo : EIATTR_KPARAM_INFO
	.align		4
.L_221:
        /*0048*/ 	.byte	0x04, 0x17
        /*004a*/ 	.short	(.L_223 - .L_222)
.L_222:
        /*004c*/ 	.word	0x00000000
        /*0050*/ 	.short	0x000d
        /*0052*/ 	.short	0x0044
        /*0054*/ 	.byte	0x00, 0xf0, 0x11, 0x00


	//----- nvinfo : EIATTR_KPARAM_INFO
	.align		4
.L_223:
        /*0058*/ 	.byte	0x04, 0x17
        /*005a*/ 	.short	(.L_225 - .L_224)
.L_224:
        /*005c*/ 	.word	0x00000000
        /*0060*/ 	.short	0x000c
        /*0062*/ 	.short	0x0040
        /*0064*/ 	.byte	0x00, 0xf0, 0x11, 0x00


	//----- nvinfo : EIATTR_KPARAM_INFO
	.align		4
.L_225:
        /*0068*/ 	.byte	0x04, 0x17
        /*006a*/ 	.short	(.L_227 - .L_226)
.L_226:
        /*006c*/ 	.word	0x00000000
        /*0070*/ 	.short	0x000b
        /*0072*/ 	.short	0x003c
        /*0074*/ 	.byte	0x00, 0xf0, 0x11, 0x00


	//----- nvinfo : EIATTR_KPARAM_INFO
	.align		4
.L_227:
        /*0078*/ 	.byte	0x04, 0x17
        /*007a*/ 	.short	(.L_229 - .L_228)
.L_228:
        /*007c*/ 	.word	0x00000000
        /*0080*/ 	.short	0x000a
        /*0082*/ 	.short	0x0038
        /*0084*/ 	.byte	0x00, 0xf0, 0x11, 0x00


	//----- nvinfo : EIATTR_KPARAM_INFO
	.align		4
.L_229:
        /*0088*/ 	.byte	0x04, 0x17
        /*008a*/ 	.short	(.L_231 - .L_230)
.L_230:
        /*008c*/ 	.word	0x00000000
        /*0090*/ 	.short	0x0009
        /*0092*/ 	.short	0x0034
        /*0094*/ 	.byte	0x00, 0xf0, 0x11, 0x00


	//----- nvinfo : EIATTR_KPARAM_INFO
	.align		4
.L_231:
        /*0098*/ 	.byte	0x04, 0x17
        /*009a*/ 	.short	(.L_233 - .L_232)
.L_232:
        /*009c*/ 	.word	0x00000000
        /*00a0*/ 	.short	0x0008
        /*00a2*/ 	.short	0x0030
        /*00a4*/ 	.byte	0x00, 0xf0, 0x11, 0x00


	//----- nvinfo : EIATTR_KPARAM_INFO
	.align		4
.L_233:
        /*00a8*/ 	.byte	0x04, 0x17
        /*00aa*/ 	.short	(.L_235 - .L_234)
.L_234:
        /*00ac*/ 	.word	0x00000000
        /*00b0*/ 	.short	0x0007
        /*00b2*/ 	.short	0x002c
        /*00b4*/ 	.byte	0x00, 0xf0, 0x11, 0x00


	//----- nvinfo : EIATTR_KPARAM_INFO
	.align		4
.L_235:
        /*00b8*/ 	.byte	0x04, 0x17
        /*00ba*/ 	.short	(.L_237 - .L_236)
.L_236:
        /*00bc*/ 	.word	0x00000000
        /*00c0*/ 	.short	0x0006
        /*00c2*/ 	.short	0x0028
        /*00c4*/ 	.byte	0x00, 0xf0, 0x11, 0x00


	//----- nvinfo : EIATTR_KPARAM_INFO
	.align		4
.L_237:
        /*00c8*/ 	.byte	0x04, 0x17
        /*00ca*/ 	.short	(.L_239 - .L_238)
.L_238:
        /*00cc*/ 	.word	0x00000000
        /*00d0*/ 	.short	0x0005
        /*00d2*/ 	.short	0x0024
        /*00d4*/ 	.byte	0x00, 0xf0, 0x11, 0x00


	//----- nvinfo : EIATTR_KPARAM_INFO
	.align		4
.L_239:
        /*00d8*/ 	.byte	0x04, 0x17
        /*00da*/ 	.short	(.L_241 - .L_240)
.L_240:
        /*00dc*/ 	.word	0x00000000
        /*00e0*/ 	.short	0x0004
        /*00e2*/ 	.short	0x0020
        /*00e4*/ 	.byte	0x00, 0xf0, 0x11, 0x00


	//----- nvinfo : EIATTR_KPARAM_INFO
	.align		4
.L_241:
        /*00e8*/ 	.byte	0x04, 0x17
        /*00ea*/ 	.short	(.L_243 - .L_242)
.L_242:
        /*00ec*/ 	.word	0x00000000
        /*00f0*/ 	.short	0x0003
        /*00f2*/ 	.short	0x0018
        /*00f4*/ 	.byte	0x00, 0xf5, 0x21, 0x00


	//----- nvinfo : EIATTR_KPARAM_INFO
	.align		4
.L_243:
        /*00f8*/ 	.byte	0x04, 0x17
        /*00fa*/ 	.short	(.L_245 - .L_244)
.L_244:
        /*00fc*/ 	.word	0x00000000
        /*0100*/ 	.short	0x0002
        /*0102*/ 	.short	0x0010
        /*0104*/ 	.byte	0x00, 0xf5, 0x21, 0x00


	//----- nvinfo : EIATTR_KPARAM_INFO
	.align		4
.L_245:
        /*0108*/ 	.byte	0x04, 0x17
        /*010a*/ 	.short	(.L_247 - .L_246)
.L_246:
        /*010c*/ 	.word	0x00000000
        /*0110*/ 	.short	0x0001
        /*0112*/ 	.short	0x0008
        /*0114*/ 	.byte	0x00, 0xf5, 0x21, 0x00


	//----- nvinfo : EIATTR_KPARAM_INFO
	.align		4
.L_247:
        /*0118*/ 	.byte	0x04, 0x17
        /*011a*/ 	.short	(.L_249 - .L_248)
.L_248:
        /*011c*/ 	.word	0x00000000
        /*0120*/ 	.short	0x0000
        /*0122*/ 	.short	0x0000
        /*0124*/ 	.byte	0x00, 0xf5, 0x21, 0x00


	//----- nvinfo : EIATTR_SPARSE_MMA_MASK
	.align		4
.L_249:
        /*0128*/ 	.byte	0x03, 0x50
        /*012a*/ 	.short	0x0000


	//----- nvinfo : EIATTR_MAXREG_COUNT
	.align		4
        /*012c*/ 	.byte	0x03, 0x1b
        /*012e*/ 	.short	0x00ff


	//----- nvinfo : EIATTR_MERCURY_ISA_VERSION
	.align		4
        /*0130*/ 	.byte	0x03, 0x5f
        /*0132*/ 	.short	0x0101


	//----- nvinfo : EIATTR_VRC_CTA_INIT_COUNT
	.align		4
        /*0134*/ 	.byte	0x02, 0x4a
	.zero		1
	.zero		1


	//----- nvinfo : EIATTR_EXIT_INSTR_OFFSETS
	.align		4
        /*0138*/ 	.byte	0x04, 0x1c
        /*013a*/ 	.short	(.L_251 - .L_250)


	//   ....[0]....
.L_250:
        /*013c*/ 	.word	0x00000570


	//   ....[1]....
        /*0140*/ 	.word	0x00001d70


	//----- nvinfo : EIATTR_CRS_STACK_SIZE
	.align		4
.L_251:
        /*0144*/ 	.byte	0x04, 0x1e
        /*0146*/ 	.short	(.L_253 - .L_252)
.L_252:
        /*0148*/ 	.word	0x00000000


	//----- nvinfo : EIATTR_CBANK_PARAM_SIZE
	.align		4
.L_253:
        /*014c*/ 	.byte	0x03, 0x19
        /*014e*/ 	.short	0x0058


	//----- nvinfo : EIATTR_PARAM_CBANK
	.align		4
        /*0150*/ 	.byte	0x04, 0x0a
        /*0152*/ 	.short	(.L_255 - .L_254)
	.align		4
.L_254:
        /*0154*/ 	.word	index@(.nv.constant0.steel_conv2d_general_kernel)
        /*0158*/ 	.short	0x0380
        /*015a*/ 	.short	0x0058


	//----- nvinfo : EIATTR_SW_WAR
	.align		4
.L_255:
        /*015c*/ 	.byte	0x04, 0x36
        /*015e*/ 	.short	(.L_257 - .L_256)
.L_256:
        /*0160*/ 	.word	0x00000008
.L_257:


//--------------------- .nv.callgraph             --------------------------
	.section	.nv.callgraph,"",@"SHT_CUDA_CALLGRAPH"
	.align	4
	.sectionentsize	8
	.align		4
        /*0000*/ 	.word	0x00000000
	.align		4
        /*0004*/ 	.word	0xffffffff
	.align		4
        /*0008*/ 	.word	0x00000000
	.align		4
        /*000c*/ 	.word	0xfffffffe
	.align		4
        /*0010*/ 	.word	0x00000000
	.align		4
        /*0014*/ 	.word	0xfffffffd
	.align		4
        /*0018*/ 	.word	0x00000000
	.align		4
        /*001c*/ 	.word	0xfffffffc


//--------------------- .text.steel_conv2d_general_fp16_kernel --------------------------
	.section	.text.steel_conv2d_general_fp16_kernel,"ax",@progbits
	.align	128
        .global         steel_conv2d_general_fp16_kernel
        .type           steel_conv2d_general_fp16_kernel,@function
        .size           steel_conv2d_general_fp16_kernel,(.L_x_62 - steel_conv2d_general_fp16_kernel)
        .other          steel_conv2d_general_fp16_kernel,@"STO_CUDA_ENTRY STV_DEFAULT"
steel_conv2d_general_fp16_kernel:
.text.steel_conv2d_general_fp16_kernel:
[----:B------:R-:W-:Y:S01]  /*0000*/  LDC R1, c[0x0][0x37c] ;  /* 0x0000df00ff017b82 */ /* 0x000fe20000000800 */
[----:B------:R-:W0:Y:S01]  /*0010*/  LDCU.128 UR8, c[0x0][0x3b0] ;  /* 0x00007600ff0877ac */ /* 0x000e220008000c00 */
[----:B------:R-:W1:Y:S01]  /*0020*/  S2R R7, SR_CTAID.Z ;  /* 0x0000000000077919 */ /* 0x000e620000002700 */
[----:B------:R-:W2:Y:S01]  /*0030*/  LDCU.128 UR16, c[0x0][0x3c0] ;  /* 0x00007800ff1077ac */ /* 0x000ea20008000c00 */
[----:B------:R-:W3:Y:S01]  /*0040*/  S2R R13, SR_TID.X ;  /* 0x00000000000d7919 */ /* 0x000ee20000002100 */
[----:B------:R-:W4:Y:S01]  /*0050*/  LDCU.64 UR12, c[0x0][0x3a8] ;  /* 0x00007500ff0c77ac */ /* 0x000f220008000a00 */
[----:B------:R-:W5:Y:S01]  /*0060*/  LDCU UR7, c[0x0][0x3d0] ;  /* 0x00007a00ff0777ac */ /* 0x000f620008000800 */
[----:B0-----:R-:W0:Y:S01]  /*0070*/  I2F.U32.RP R0, UR11 ;  /* 0x0000000b00007d06 */ /* 0x001e220008209000 */
[----:B------:R-:W-:Y:S01]  /*0080*/  UIADD3 UR4, UPT, UPT, UR9, -0x1, URZ ;  /* 0xffffffff09047890 */ /* 0x000fe2000fffe0ff */
[----:B------:R-:W-:Y:S01]  /*0090*/  ISETP.NE.U32.AND P3, PT, RZ, UR11, PT ;  /* 0x0000000bff007c0c */ /* 0x000fe2000bf65070 */
[----:B------:R-:W-:-:S02]  /*00a0*/  UIADD3 UR6, UPT, UPT, UR10, -0x1, URZ ;  /* 0xffffffff0a067890 */ /* 0x000fc4000fffe0ff */
[----:B--2---:R-:W-:Y:S02]  /*00b0*/  UIMAD UR5, UR4, UR19, URZ ;  /* 0x00000013040572a4 */ /* 0x004fe4000f8e02ff */
[----:B------:R-:W-:Y:S01]  /*00c0*/  ULEA UR8, UR18, UR8, 0x1 ;  /* 0x0000000812087291 */ /* 0x000fe2000f8e08ff */
[----:B------:R-:W2:Y:S01]  /*00d0*/  I2F.U32.RP R6, UR16 ;  /* 0x0000001000067d06 */ /* 0x000ea20008209000 */
[----:B----4-:R-:W-:Y:S02]  /*00e0*/  ULEA UR4, UR17, UR13, 0x1 ;  /* 0x0000000d11047291 */ /* 0x010fe4000f8e08ff */
[----:B-----5:R-:W-:-:S05]  /*00f0*/  UIMAD UR6, UR6, UR7, URZ ;  /* 0x00000007060672a4 */ /* 0x020fca000f8e02ff */
[----:B0-----:R-:W0:Y:S08]  /*0100*/  MUFU.RCP R0, R0 ;  /* 0x0000000000007308 */ /* 0x001e300000001000 */
[----:B------:R-:W4:Y:S08]  /*0110*/  I2F.U32.RP R10, UR12 ;  /* 0x0000000c000a7d06 */ /* 0x000f300008209000 */
[----:B--2---:R-:W2:Y:S01]  /*0120*/  MUFU.RCP R6, R6 ;  /* 0x0000000600067308 */ /* 0x004ea20000001000 */
[----:B0-----:R-:W-:-:S07]  /*0130*/  IADD3 R8, PT, PT, R0, 0xffffffe, RZ ;  /* 0x0ffffffe00087810 */ /* 0x001fce0007ffe0ff */
[----:B----4-:R-:W0:Y:S08]  /*0140*/  MUFU.RCP R10, R10 ;  /* 0x0000000a000a7308 */ /* 0x010e300000001000 */
[----:B------:R4:W5:Y:S01]  /*0150*/  F2I.FTZ.U32.TRUNC.NTZ R9, R8 ;  /* 0x0000000800097305 */ /* 0x000962000021f000 */
[----:B--2---:R-:W-:-:S07]  /*0160*/  IADD3 R4, PT, PT, R6, 0xffffffe, RZ ;  /* 0x0ffffffe06047810 */ /* 0x004fce0007ffe0ff */
[----:B------:R2:W1:Y:S01]  /*0170*/  F2I.FTZ.U32.TRUNC.NTZ R5, R4 ;  /* 0x0000000400057305 */ /* 0x000462000021f000 */
[----:B0-----:R-:W-:Y:S01]  /*0180*/  IADD3 R2, PT, PT, R10, 0xffffffe, RZ ;  /* 0x0ffffffe0a027810 */ /* 0x001fe20007ffe0ff */
[----:B----4-:R-:W-:Y:S01]  /*0190*/  HFMA2 R8, -RZ, RZ, 0, 0 ;  /* 0x00000000ff087431 */ /* 0x010fe200000001ff */
[----:B-----5:R-:W-:-:S05]  /*01a0*/  IADD3 R11, PT, PT, RZ, -R9, RZ ;  /* 0x80000009ff0b7210 */ /* 0x020fca0007ffe0ff */
[----:B------:R-:W0:Y:S01]  /*01b0*/  F2I.FTZ.U32.TRUNC.NTZ R3, R2 ;  /* 0x0000000200037305 */ /* 0x000e22000021f000 */
[----:B--2---:R-:W-:Y:S02]  /*01c0*/  HFMA2 R4, -RZ, RZ, 0, 0 ;  /* 0x00000000ff047431 */ /* 0x004fe400000001ff */
[----:B------:R-:W-:Y:S01]  /*01d0*/  IMAD R11, R11, UR11, RZ ;  /* 0x0000000b0b0b7c24 */ /* 0x000fe2000f8e02ff */
[----:B-1----:R-:W-:-:S03]  /*01e0*/  IADD3 R0, PT, PT, RZ, -R5, RZ ;  /* 0x80000005ff007210 */ /* 0x002fc60007ffe0ff */
[----:B------:R-:W-:Y:S01]  /*01f0*/  IMAD.HI.U32 R9, R9, R11, R8 ;  /* 0x0000000b09097227 */ /* 0x000fe200078e0008 */
[----:B------:R-:W-:Y:S02]  /*0200*/  MOV R11, R0 ;  /* 0x00000000000b7202 */ /* 0x000fe40000000f00 */
[----:B------:R-:W-:Y:S01]  /*0210*/  LOP3.LUT R0, RZ, UR5, RZ, 0x33, !PT ;  /* 0x00000005ff007c12 */ /* 0x000fe2000f8e33ff */
[----:B------:R-:W-:Y:S01]  /*0220*/  S2UR UR5, SR_CTAID.X ;  /* 0x00000000000579c3 */ /* 0x000fe20000002500 */
[----:B0-----:R-:W-:Y:S02]  /*0230*/  IMAD.MOV R2, RZ, RZ, -R3 ;  /* 0x000000ffff027224 */ /* 0x001fe400078e0a03 */
[----:B------:R-:W-:Y:S01]  /*0240*/  IMAD R11, R11, UR16, RZ ;  /* 0x000000100b0b7c24 */ /* 0x000fe2000f8e02ff */
[----:B------:R-:W-:Y:S02]  /*0250*/  IADD3 R6, PT, PT, R0, UR4, RZ ;  /* 0x0000000400067c10 */ /* 0x000fe4000fffe0ff */
[----:B------:R-:W-:Y:S01]  /*0260*/  LOP3.LUT R0, RZ, UR6, RZ, 0x33, !PT ;  /* 0x00000006ff007c12 */ /* 0x000fe2000f8e33ff */
[----:B------:R-:W-:Y:S01]  /*0270*/  IMAD.HI.U32 R5, R5, R11, R4 ;  /* 0x0000000b05057227 */ /* 0x000fe200078e0004 */
[----:B------:R-:W0:Y:S01]  /*0280*/  S2UR UR4, SR_CTAID.Y ;  /* 0x00000000000479c3 */ /* 0x000e220000002600 */
[----:B------:R-:W1:Y:S02]  /*0290*/  LDCU UR6, c[0x0][0x3a0] ;  /* 0x00007400ff0677ac */ /* 0x000e640008000800 */
[----:B------:R-:W-:Y:S01]  /*02a0*/  IMAD R11, R2, UR12, RZ ;  /* 0x0000000c020b7c24 */ /* 0x000fe2000f8e02ff */
[----:B------:R-:W-:Y:S01]  /*02b0*/  MOV R2, RZ ;  /* 0x000000ff00027202 */ /* 0x000fe20000000f00 */
[----:B------:R-:W-:-:S04]  /*02c0*/  IMAD.HI.U32 R9, R9, R6, RZ ;  /* 0x0000000609097227 */ /* 0x000fc800078e00ff */
[----:B------:R-:W-:Y:S01]  /*02d0*/  IMAD.HI.U32 R4, R3, R11, R2 ;  /* 0x0000000b03047227 */ /* 0x000fe200078e0002 */
[----:B------:R-:W-:Y:S01]  /*02e0*/  IADD3 R3, PT, PT, -R9, RZ, RZ ;  /* 0x000000ff09037210 */ /* 0x000fe20007ffe1ff */
[----:B------:R-:W0:Y:S01]  /*02f0*/  S2R R11, SR_TID.Y ;  /* 0x00000000000b7919 */ /* 0x000e220000002200 */
[----:B------:R-:W-:-:S03]  /*0300*/  IADD3 R2, PT, PT, R0, UR8, RZ ;  /* 0x0000000800027c10 */ /* 0x000fc6000fffe0ff */
[----:B------:R-:W-:Y:S02]  /*0310*/  IMAD R6, R3, UR11, R6 ;  /* 0x0000000b03067c24 */ /* 0x000fe4000f8e0206 */
[----:B------:R-:W-:-:S03]  /*0320*/  IMAD.HI.U32 R5, R5, R2, RZ ;  /* 0x0000000205057227 */ /* 0x000fc600078e00ff */
[----:B------:R-:W-:Y:S01]  /*0330*/  ISETP.GE.U32.AND P5, PT, R6, UR11, PT ;  /* 0x0000000b06007c0c */ /* 0x000fe2000bfa6070 */
[----:B------:R-:W-:Y:S01]  /*0340*/  IMAD.HI.U32 R0, R4, R7, RZ ;  /* 0x0000000704007227 */ /* 0x000fe200078e00ff */
[----:B------:R-:W-:-:S04]  /*0350*/  IADD3 R3, PT, PT, -R5, RZ, RZ ;  /* 0x000000ff05037210 */ /* 0x000fc80007ffe1ff */
[----:B------:R-:W-:Y:S01]  /*0360*/  IADD3 R4, PT, PT, -R0, RZ, RZ ;  /* 0x000000ff00047210 */ /* 0x000fe20007ffe1ff */
[----:B------:R-:W-:-:S04]  /*0370*/  IMAD R2, R3, UR16, R2 ;  /* 0x0000001003027c24 */ /* 0x000fc8000f8e0202 */
[----:B------:R-:W-:Y:S01]  /*0380*/  IMAD R3, R4, UR12, R7 ;  /* 0x0000000c04037c24 */ /* 0x000fe2000f8e0207 */
[----:B------:R-:W-:Y:S01]  /*0390*/  ISETP.GE.U32.AND P0, PT, R2, UR16, PT ;  /* 0x0000001002007c0c */ /* 0x000fe2000bf06070 */
[----:B------:R-:W-:Y:S01]  /*03a0*/  @P5 VIADD R6, R6, -UR11 ;  /* 0x8000000b06065c36 */ /* 0x000fe20008000000 */
[----:B------:R-:W0:Y:S01]  /*03b0*/  LDC R4, c[0x0][0x364] ;  /* 0x0000d900ff047b82 */ /* 0x000e220000000800 */
[----:B------:R-:W-:Y:S02]  /*03c0*/  @P5 IADD3 R9, PT, PT, R9, 0x1, RZ ;  /* 0x0000000109095810 */ /* 0x000fe40007ffe0ff */
[----:B------:R-:W-:Y:S02]  /*03d0*/  ISETP.GE.U32.AND P1, PT, R3, UR12, PT ;  /* 0x0000000c03007c0c */ /* 0x000fe4000bf26070 */
[----:B------:R-:W-:Y:S02]  /*03e0*/  ISETP.GE.U32.AND P2, PT, R6, UR11, PT ;  /* 0x0000000b06007c0c */ /* 0x000fe4000bf46070 */
[----:B------:R-:W-:Y:S01]  /*03f0*/  ISETP.NE.U32.AND P5, PT, RZ, UR16, PT ;  /* 0x00000010ff007c0c */ /* 0x000fe2000bfa5070 */
[----:B------:R-:W3:Y:S03]  /*0400*/  LDC R6, c[0x0][0x360] ;  /* 0x0000d800ff067b82 */ /* 0x000ee60000000800 */
[----:B------:R-:W-:-:S02]  /*0410*/  @P0 IADD3 R2, PT, PT, R2, -UR16, RZ ;  /* 0x8000001002020c10 */ /* 0x000fc4000fffe0ff */
[----:B------:R-:W-:Y:S02]  /*0420*/  @P0 IADD3 R5, PT, PT, R5, 0x1, RZ ;  /* 0x0000000105050810 */ /* 0x000fe40007ffe0ff */
[----:B------:R-:W-:Y:S02]  /*0430*/  ISETP.GE.U32.AND P4, PT, R2, UR16, PT ;  /* 0x0000001002007c0c */ /* 0x000fe4000bf86070 */
[----:B------:R-:W-:Y:S02]  /*0440*/  @P1 IADD3 R3, PT, PT, R3, -UR12, RZ ;  /* 0x8000000c03031c10 */ /* 0x000fe4000fffe0ff */
[----:B------:R-:W-:Y:S02]  /*0450*/  @P2 IADD3 R9, PT, PT, R9, 0x1, RZ ;  /* 0x0000000109092810 */ /* 0x000fe40007ffe0ff */
[----:B------:R-:W-:Y:S02]  /*0460*/  ISETP.GE.U32.AND P6, PT, R3, UR12, PT ;  /* 0x0000000c03007c0c */ /* 0x000fe4000bfc6070 */
[----:B------:R-:W-:Y:S01]  /*0470*/  ISETP.NE.U32.AND P2, PT, RZ, UR12, PT ;  /* 0x0000000cff007c0c */ /* 0x000fe2000bf45070 */
[----:B0-----:R-:W-:Y:S01]  /*0480*/  IMAD R2, R4, UR4, R11 ;  /* 0x0000000404027c24 */ /* 0x001fe2000f8e020b */
[----:B------:R-:W-:-:S02]  /*0490*/  @!P3 LOP3.LUT R9, RZ, UR11, RZ, 0x33, !PT ;  /* 0x0000000bff09bc12 */ /* 0x000fc4000f8e33ff */
[----:B------:R-:W-:Y:S02]  /*04a0*/  @P1 IADD3 R0, PT, PT, R0, 0x1, RZ ;  /* 0x0000000100001810 */ /* 0x000fe40007ffe0ff */
[----:B------:R-:W-:Y:S02]  /*04b0*/  IADD3 R3, PT, PT, R9, 0x1, RZ ;  /* 0x0000000109037810 */ /* 0x000fe40007ffe0ff */
[----:B------:R-:W-:Y:S01]  /*04c0*/  @P4 IADD3 R5, PT, PT, R5, 0x1, RZ ;  /* 0x0000000105054810 */ /* 0x000fe20007ffe0ff */
[----:B---3--:R-:W-:Y:S01]  /*04d0*/  IMAD R4, R6, UR5, R13 ;  /* 0x0000000506047c24 */ /* 0x008fe2000f8e020d */
[----:B------:R-:W-:Y:S01]  /*04e0*/  @!P5 LOP3.LUT R5, RZ, UR16, RZ, 0x33, !PT ;  /* 0x00000010ff05dc12 */ /* 0x000fe2000f8e33ff */
[----:B------:R-:W-:Y:S01]  /*04f0*/  @P6 VIADD R0, R0, 0x1 ;  /* 0x0000000100006836 */ /* 0x000fe20000000000 */
[----:B------:R-:W-:Y:S02]  /*0500*/  ISETP.GE.U32.AND P0, PT, R2, R3, PT ;  /* 0x000000030200720c */ /* 0x000fe40003f06070 */
[----:B------:R-:W-:-:S02]  /*0510*/  @!P2 LOP3.LUT R0, RZ, UR12, RZ, 0x33, !PT ;  /* 0x0000000cff00ac12 */ /* 0x000fc4000f8e33ff */
[----:B------:R-:W-:Y:S02]  /*0520*/  IADD3 R5, PT, PT, R5, 0x1, RZ ;  /* 0x0000000105057810 */ /* 0x000fe40007ffe0ff */
[C---:B-1----:R-:W-:Y:S02]  /*0530*/  ISETP.GE.U32.OR P0, PT, R0.reuse, UR6, P0 ;  /* 0x0000000600007c0c */ /* 0x042fe40008706470 */
[----:B------:R-:W-:Y:S02]  /*0540*/  IADD3 R6, PT, PT, -R0, RZ, RZ ;  /* 0x000000ff00067210 */ /* 0x000fe40007ffe1ff */
[----:B------:R-:W-:-:S03]  /*0550*/  ISETP.GE.U32.OR P0, PT, R4, R5, P0 ;  /* 0x000000050400720c */ /* 0x000fc60000706470 */
[----:B------:R-:W-:-:S10]  /*0560*/  IMAD R7, R6, UR12, R7 ;  /* 0x0000000c06077c24 */ /* 0x000fd4000f8e0207 */
[----:B------:R-:W-:Y:S05]  /*0570*/  @P0 EXIT ;  /* 0x000000000000094d */ /* 0x000fea0003800000 */
[----:B------:R-:W0:Y:S01]  /*0580*/  LDC R6, c[0x0][0x3d4] ;  /* 0x0000f500ff067b82 */ /* 0x000e220000000800 */
[----:B------:R-:W1:Y:S01]  /*0590*/  LDCU UR4, c[0x0][0x3a4] ;  /* 0x00007480ff0477ac */ /* 0x000e620008000800 */
[----:B------:R-:W2:Y:S01]  /*05a0*/  LDCU.64 UR14, c[0x0][0x358] ;  /* 0x00006b00ff0e77ac */ /* 0x000ea20008000a00 */
[----:B0-----:R-:W0:Y:S08]  /*05b0*/  I2F.U32.RP R10, R6 ;  /* 0x00000006000a7306 */ /* 0x001e300000209000 */
[----:B0-----:R-:W0:Y:S02]  /*05c0*/  MUFU.RCP R10, R10 ;  /* 0x0000000a000a7308 */ /* 0x001e240000001000 */
[----:B0-----:R-:W-:-:S02]  /*05d0*/  IADD3 R8, PT, PT, R10, 0xffffffe, RZ ;  /* 0x0ffffffe0a087810 */ /* 0x001fc40007ffe0ff */
[----:B------:R-:W-:-:S04]  /*05e0*/  LOP3.LUT R10, RZ, R6, RZ, 0x33, !PT ;  /* 0x00000006ff0a7212 */ /* 0x000fc800078e33ff */
[----:B------:R0:W3:Y:S02]  /*05f0*/  F2I.FTZ.U32.TRUNC.NTZ R9, R8 ;  /* 0x0000000800097305 */ /* 0x0000e4000021f000 */
[----:B0-----:R-:W-:Y:S02]  /*0600*/  MOV R8, RZ ;  /* 0x000000ff00087202 */ /* 0x001fe40000000f00 */
[----:B---3--:R-:W-:-:S05]  /*0610*/  IADD3 R11, PT, PT, RZ, -R9, RZ ;  /* 0x80000009ff0b7210 */ /* 0x008fca0007ffe0ff */
[----:B------:R-:W-:-:S04]  /*0620*/  IMAD R11, R11, R6, RZ ;  /* 0x000000060b0b7224 */ /* 0x000fc800078e02ff */
[----:B------:R-:W-:-:S06]  /*0630*/  IMAD.HI.U32 R11, R9, R11, R8 ;  /* 0x0000000b090b7227 */ /* 0x000fcc00078e0008 */
[----:B------:R-:W-:-:S04]  /*0640*/  IMAD.HI.U32 R9, R11, UR12, RZ ;  /* 0x0000000c0b097c27 */ /* 0x000fc8000f8e00ff */
[----:B-1----:R-:W-:Y:S01]  /*0650*/  IMAD.HI.U32 R11, R11, UR4, RZ ;  /* 0x000000040b0b7c27 */ /* 0x002fe2000f8e00ff */
[----:B------:R-:W-:-:S05]  /*0660*/  IADD3 R13, PT, PT, -R9, RZ, RZ ;  /* 0x000000ff090d7210 */ /* 0x000fca0007ffe1ff */
[----:B------:R-:W-:-:S05]  /*0670*/  IMAD R13, R6, R13, UR12 ;  /* 0x0000000c060d7e24 */ /* 0x000fca000f8e020d */
[----:B------:R-:W-:-:S13]  /*0680*/  ISETP.GE.U32.AND P0, PT, R13, R6, PT ;  /* 0x000000060d00720c */ /* 0x000fda0003f06070 */
[----:B------:R-:W-:Y:S01]  /*0690*/  @P0 IMAD.IADD R13, R13, 0x1, -R6 ;  /* 0x000000010d0d0824 */ /* 0x000fe200078e0a06 */
[----:B------:R-:W-:Y:S02]  /*06a0*/  @P0 IADD3 R9, PT, PT, R9, 0x1, RZ ;  /* 0x0000000109090810 */ /* 0x000fe40007ffe0ff */
[----:B------:R-:W-:Y:S02]  /*06b0*/  ISETP.NE.U32.AND P0, PT, R6, RZ, PT ;  /* 0x000000ff0600720c */ /* 0x000fe40003f05070 */
[----:B------:R-:W-:-:S13]  /*06c0*/  ISETP.GE.U32.AND P1, PT, R13, R6, PT ;  /* 0x000000060d00720c */ /* 0x000fda0003f26070 */
[----:B------:R-:W-:-:S04]  /*06d0*/  @P1 IADD3 R9, PT, PT, R9, 0x1, RZ ;  /* 0x0000000109091810 */ /* 0x000fc80007ffe0ff */
[----:B------:R-:W-:-:S04]  /*06e0*/  SEL R12, R10, R9, !P0 ;  /* 0x000000090a0c7207 */ /* 0x000fc80004000000 */
[----:B------:R-:W0:Y:S01]  /*06f0*/  I2F.U32.RP R13, R12 ;  /* 0x0000000c000d7306 */ /* 0x000e220000209000 */
[----:B------:R-:W-:Y:S02]  /*0700*/  IADD3 R15, PT, PT, RZ, -R12, RZ ;  /* 0x8000000cff0f7210 */ /* 0x000fe40007ffe0ff */
[----:B------:R-:W-:-:S05]  /*0710*/  ISETP.NE.U32.AND P5, PT, R12, RZ, PT ;  /* 0x000000ff0c00720c */ /* 0x000fca0003fa5070 */
[----:B0-----:R-:W0:Y:S02]  /*0720*/  MUFU.RCP R13, R13 ;  /* 0x0000000d000d7308 */ /* 0x001e240000001000 */
[----:B0-----:R-:W-:-:S06]  /*0730*/  IADD3 R8, PT, PT, R13, 0xffffffe, RZ ;  /* 0x0ffffffe0d087810 */ /* 0x001fcc0007ffe0ff */
[----:B------:R0:W1:Y:S02]  /*0740*/  F2I.FTZ.U32.TRUNC.NTZ R9, R8 ;  /* 0x0000000800097305 */ /* 0x000064000021f000 */
[----:B0-----:R-:W-:Y:S01]  /*0750*/  MOV R8, RZ ;  /* 0x000000ff00087202 */ /* 0x001fe20000000f00 */
[----:B-1----:R-:W-:-:S04]  /*0760*/  IMAD R15, R15, R9, RZ ;  /* 0x000000090f0f7224 */ /* 0x002fc800078e02ff */
[----:B------:R-:W-:Y:S01]  /*0770*/  IMAD.HI.U32 R14, R9, R15, R8 ;  /* 0x0000000f090e7227 */ /* 0x000fe200078e0008 */
[----:B------:R-:W-:Y:S02]  /*0780*/  IADD3 R9, PT, PT, -R11, RZ, RZ ;  /* 0x000000ff0b097210 */ /* 0x000fe40007ffe1ff */
[----:B------:R-:W-:-:S03]  /*0790*/  MOV R8, RZ ;  /* 0x000000ff00087202 */ /* 0x000fc60000000f00 */
[----:B------:R-:W-:-:S04]  /*07a0*/  IMAD.HI.U32 R15, R14, R7, RZ ;  /* 0x000000070e0f7227 */ /* 0x000fc800078e00ff */
[----:B------:R-:W-:Y:S01]  /*07b0*/  IMAD R9, R6, R9, UR4 ;  /* 0x0000000406097e24 */ /* 0x000fe2000f8e0209 */
[----:B------:R-:W-:-:S04]  /*07c0*/  IADD3 R13, PT, PT, -R15, RZ, RZ ;  /* 0x000000ff0f0d7210 */ /* 0x000fc80007ffe1ff */
[----:B------:R-:W-:Y:S01]  /*07d0*/  ISETP.GE.U32.AND P1, PT, R9, R6, PT ;  /* 0x000000060900720c */ /* 0x000fe20003f26070 */
[----:B------:R-:W-:-:S05]  /*07e0*/  IMAD R13, R12, R13, R7 ;  /* 0x0000000d0c0d7224 */ /* 0x000fca00078e0207 */
[----:B------:R-:W-:-:S07]  /*07f0*/  ISETP.GE.U32.AND P3, PT, R13, R12, PT ;  /* 0x0000000c0d00720c */ /* 0x000fce0003f66070 */
[----:B------:R-:W-:Y:S01]  /*0800*/  @P1 IMAD.IADD R9, R9, 0x1, -R6 ;  /* 0x0000000109091824 */ /* 0x000fe200078e0a06 */
[----:B------:R-:W-:Y:S02]  /*0810*/  @P1 IADD3 R11, PT, PT, R11, 0x1, RZ ;  /* 0x000000010b0b1810 */ /* 0x000fe40007ffe0ff */
[----:B------:R-:W-:Y:S02]  /*0820*/  ISETP.GT.U32.AND P1, PT, R6, UR4, PT ;  /* 0x0000000406007c0c */ /* 0x000fe4000bf24070 */
[----:B------:R-:W-:Y:S02]  /*0830*/  ISETP.GE.U32.AND P2, PT, R9, R6, PT ;  /* 0x000000060900720c */ /* 0x000fe40003f46070 */
[----:B------:R-:W-:Y:S02]  /*0840*/  @P3 IADD3 R13, PT, PT, -R12, R13, RZ ;  /* 0x0000000d0c0d3210 */ /* 0x000fe40007ffe1ff */
[----:B------:R-:W-:Y:S02]  /*0850*/  @P3 IADD3 R15, PT, PT, R15, 0x1, RZ ;  /* 0x000000010f0f3810 */ /* 0x000fe40007ffe0ff */
[----:B------:R-:W-:-:S07]  /*0860*/  ISETP.GE.U32.AND P4, PT, R13, R12, PT ;  /* 0x0000000c0d00720c */ /* 0x000fce0003f86070 */
[----:B------:R-:W-:-:S04]  /*0870*/  @P2 IADD3 R11, PT, PT, R11, 0x1, RZ ;  /* 0x000000010b0b2810 */ /* 0x000fc80007ffe0ff */
[----:B------:R-:W-:Y:S02]  /*0880*/  SEL R6, R10, R11, !P0 ;  /* 0x0000000b0a067207 */ /* 0x000fe40004000000 */
[----:B------:R-:W-:Y:S02]  /*0890*/  @P4 IADD3 R15, PT, PT, R15, 0x1, RZ ;  /* 0x000000010f0f4810 */ /* 0x000fe40007ffe0ff */
[----:B------:R-:W-:Y:S01]  /*08a0*/  @!P5 LOP3.LUT R15, RZ, R12, RZ, 0x33, !PT ;  /* 0x0000000cff0fd212 */ /* 0x000fe200078e33ff */
[----:B--2---:R-:W-:Y:S06]  /*08b0*/  @P1 BRA `(.L_x_0) ;  /* 0x00000014006c1947 */ /* 0x004fec0003800000 */
[----:B------:R-:W-:Y:S01]  /*08c0*/  UISETP.NE.AND UP0, UPT, UR10, URZ, UPT ;  /* 0x000000ff0a00728c */ /* 0x000fe2000bf05270 */
[----:B------:R-:W-:-:S03]  /*08d0*/  IMAD R9, R0, UR4, RZ ;  /* 0x0000000400097c24 */ /* 0x000fc6000f8e02ff */
[----:B------:R-:W-:Y:S01]  /*08e0*/  UISETP.EQ.OR UP0, UPT, UR9, URZ, !UP0 ;  /* 0x000000ff0900728c */ /* 0x000fe2000c702670 */
[----:B------:R-:W-:-:S08]  /*08f0*/  IMAD R9, R6, R15, R9 ;  /* 0x0000000f06097224 */ /* 0x000fd000078e0209 */
[----:B------:R-:W-:Y:S05]  /*0900*/  BRA.U UP0, `(.L_x_0) ;  /* 0x0000001500587547 */ /* 0x000fea000b800000 */
[----:B------:R-:W-:Y:S02]  /*0910*/  IMAD R10, R4, UR16, RZ ;  /* 0x00000010040a7c24 */ /* 0x000fe4000f8e02ff */
[----:B------:R-:W-:Y:S01]  /*0920*/  HFMA2 R8, -RZ, RZ, 0, 0 ;  /* 0x00000000ff087431 */ /* 0x000fe200000001ff */
[----:B------:R-:W-:Y:S01]  /*0930*/  UMOV UR4, URZ ;  /* 0x000000ff00047c82 */ /* 0x000fe20008000000 */
[----:B------:R-:W-:-:S07]  /*0940*/  VIADD R10, R10, -UR18 ;  /* 0x800000120a0a7c36 */ /* 0x000fce0008000000 */
.L_x_8:
[----:B------:R-:W-:-:S05]  /*0950*/  UMOV UR5, URZ ;  /* 0x000000ff00057c82 */ /* 0x000fca0008000000 */
.L_x_7:
[----:B------:R-:W0:Y:S01]  /*0960*/  LDC R11, c[0x0][0x3c4] ;  /* 0x0000f100ff0b7b82 */ /* 0x000e220000000800 */
[----:B------:R-:W1:Y:S01]  /*0970*/  LDCU.64 UR12, c[0x0][0x3b8] ;  /* 0x00007700ff0c77ac */ /* 0x000e620008000a00 */
[----:B------:R-:W-:Y:S01]  /*0980*/  IMAD R13, R7, R6, UR4 ;  /* 0x00000004070d7e24 */ /* 0x000fe2000f8e0206 */
[----:B------:R-:W2:Y:S05]  /*0990*/  LDCU UR6, c[0x0][0x3ac] ;  /* 0x00007580ff0677ac */ /* 0x000eaa0008000800 */
[----:B------:R-:W3:Y:S08]  /*09a0*/  LDC R12, c[0x0][0x3cc] ;  /* 0x0000f300ff0c7b82 */ /* 0x000ef00000000800 */
[----:B------:R-:W4:Y:S01]  /*09b0*/  LDC R14, c[0x0][0x3b4] ;  /* 0x0000ed00ff0e7b82 */ /* 0x000f220000000800 */
[----:B-1----:R-:W-:Y:S01]  /*09c0*/  UISETP.GE.U32.AND UP0, UPT, UR12, 0x8, UPT ;  /* 0x000000080c00788c */ /* 0x002fe2000bf06070 */
[----:B0-----:R-:W-:-:S04]  /*09d0*/  IMAD R11, R2, UR13, -R11 ;  /* 0x0000000d020b7c24 */ /* 0x001fc8000f8e0a0b */
[----:B---3--:R-:W-:-:S05]  /*09e0*/  IMAD R12, R12, UR5, R11 ;  /* 0x000000050c0c7c24 */ /* 0x008fca000f8e020b */
[C---:B--2---:R-:W-:Y:S01]  /*09f0*/  ISETP.GE.AND P0, PT, R12.reuse, UR6, PT ;  /* 0x000000060c007c0c */ /* 0x044fe2000bf06270 */
[----:B----4-:R-:W-:Y:S01]  /*0a00*/  IMAD R11, R13, R14, UR5 ;  /* 0x000000050d0b7e24 */ /* 0x010fe2000f8e020e */
[----:B------:R-:W-:Y:S01]  /*0a10*/  UIADD3 UR5, UPT, UPT, UR5, 0x1, URZ ;  /* 0x0000000105057890 */ /* 0x000fe2000fffe0ff */
[----:B------:R-:W-:Y:S02]  /*0a20*/  IADD3 R13, PT, PT, R9, UR4, RZ ;  /* 0x00000004090d7c10 */ /* 0x000fe4000fffe0ff */
[----:B------:R-:W-:-:S03]  /*0a30*/  ISETP.GT.AND P0, PT, R12, -0x1, !P0 ;  /* 0xffffffff0c00780c */ /* 0x000fc60004704270 */
[----:B------:R-:W-:Y:S01]  /*0a40*/  ISETP.NE.AND P4, PT, R14, UR5, PT ;  /* 0x000000050e007c0c */ /* 0x000fe2000bf85270 */
[----:B------:R-:W-:Y:S01]  /*0a50*/  IMAD R12, R13, UR6, R12 ;  /* 0x000000060d0c7c24 */ /* 0x000fe2000f8e020c */
[----:B------:R-:W-:Y:S01]  /*0a60*/  UMOV UR6, URZ ;  /* 0x000000ff00067c82 */ /* 0x000fe20008000000 */
[----:B------:R-:W-:Y:S10]  /*0a70*/  BRA.U !UP0, `(.L_x_1) ;  /* 0x0000000908c07547 */ /* 0x000ff4000b800000 */
[----:B------:R-:W0:Y:S01]  /*0a80*/  LDC R13, c[0x0][0x3d0] ;  /* 0x0000f400ff0d7b82 */ /* 0x000e220000000800 */
[----:B------:R-:W1:Y:S01]  /*0a90*/  LDCU UR6, c[0x0][0x3c0] ;  /* 0x00007800ff0677ac */ /* 0x000e620008000800 */
[----:B------:R-:W-:Y:S01]  /*0aa0*/  MOV R23, R10 ;  /* 0x0000000a00177202 */ /* 0x000fe20000000f00 */
[----:B------:R-:W2:Y:S05]  /*0ab0*/  LDCU UR7, c[0x0][0x3c0] ;  /* 0x00007800ff0777ac */ /* 0x000eaa0008000800 */
[----:B------:R-:W3:Y:S01]  /*0ac0*/  LDC R14, c[0x0][0x3d0] ;  /* 0x0000f400ff0e7b82 */ /* 0x000ee20000000800 */
[----:B------:R-:W4:Y:S01]  /*0ad0*/  LDCU UR8, c[0x0][0x3c8] ;  /* 0x00007900ff0877ac */ /* 0x000f220008000800 */
[----:B------:R-:W5:Y:S01]  /*0ae0*/  LDCU UR13, c[0x0][0x3c8] ;  /* 0x00007900ff0d77ac */ /* 0x000f620008000800 */
[----:B------:R-:W0:Y:S01]  /*0af0*/  LDCU UR11, c[0x0][0x3b0] ;  /* 0x00007600ff0b77ac */ /* 0x000e220008000800 */
[C---:B-1----:R-:W-:Y:S01]  /*0b00*/  IMAD R18, R4.reuse, UR6, RZ ;  /* 0x0000000604127c24 */ /* 0x042fe2000f8e02ff */
[----:B------:R-:W-:Y:S01]  /*0b10*/  ULOP3.LUT UR6, UR12, 0xfffffff8, URZ, 0xc0, !UPT ;  /* 0xfffffff80c067892 */ /* 0x000fe2000f8ec0ff */
[----:B--2---:R-:W-:-:S02]  /*0b20*/  IMAD R15, R4, UR7, RZ ;  /* 0x00000007040f7c24 */ /* 0x004fc4000f8e02ff */
[C-C-:B0-----:R-:W-:Y:S01]  /*0b30*/  IMAD R21, R13.reuse, 0x3, R18.reuse ;  /* 0x000000030d157824 */ /* 0x141fe200078e0212 */
[----:B------:R-:W-:Y:S01]  /*0b40*/  UIADD3 UR7, UPT, UPT, -UR6, URZ, URZ ;  /* 0x000000ff06077290 */ /* 0x000fe2000fffe1ff */
[----:B------:R-:W-:Y:S01]  /*0b50*/  IMAD R24, R13, 0x5, R18 ;  /* 0x000000050d187824 */ /* 0x000fe200078e0212 */
[----:B----4-:R-:W-:Y:S01]  /*0b60*/  IADD3 R18, PT, PT, R18, -UR8, R13 ;  /* 0x8000000812127c10 */ /* 0x010fe2000fffe00d */
[----:B------:R-:W-:Y:S01]  /*0b70*/  UMOV UR6, URZ ;  /* 0x000000ff00067c82 */ /* 0x000fe20008000000 */
[----:B------:R-:W-:Y:S02]  /*0b80*/  IADD3 R21, PT, PT, R21, -UR8, RZ ;  /* 0x8000000815157c10 */ /* 0x000fe4000fffe0ff */
[CC--:B---3--:R-:W-:Y:S01]  /*0b90*/  LEA R13, R14.reuse, R15.reuse, 0x1 ;  /* 0x0000000f0e0d7211 */ /* 0x0c8fe200078e08ff */
[C-C-:B------:R-:W-:Y:S01]  /*0ba0*/  IMAD R20, R14.reuse, 0x6, R15.reuse ;  /* 0x000000060e147824 */ /* 0x140fe200078e020f */
[C---:B------:R-:W-:Y:S01]  /*0bb0*/  LEA R19, R14.reuse, R15, 0x2 ;  /* 0x0000000f0e137211 */ /* 0x040fe200078e10ff */
[----:B------:R-:W-:Y:S01]  /*0bc0*/  IMAD R14, R14, 0x7, R15 ;  /* 0x000000070e0e7824 */ /* 0x000fe200078e020f */
[----:B------:R-:W-:-:S02]  /*0bd0*/  IADD3 R24, PT, PT, R24, -UR8, RZ ;  /* 0x8000000818187c10 */ /* 0x000fc4000fffe0ff */
[----:B-----5:R-:W-:Y:S01]  /*0be0*/  IADD3 R13, PT, PT, R13, -UR13, RZ ;  /* 0x8000000d0d0d7c10 */ /* 0x020fe2000fffe0ff */
[----:B------:R-:W-:Y:S01]  /*0bf0*/  VIADD R19, R19, -UR13 ;  /* 0x8000000d13137c36 */ /* 0x000fe20008000000 */
[----:B------:R-:W-:Y:S02]  /*0c00*/  IADD3 R20, PT, PT, R20, -UR13, RZ ;  /* 0x8000000d14147c10 */ /* 0x000fe4000fffe0ff */
[----:B------:R-:W-:-:S07]  /*0c10*/  IADD3 R22, PT, PT, R14, -UR13, RZ ;  /* 0x8000000d0e167c10 */ /* 0x000fce000fffe0ff */
.L_x_2:
[C---:B------:R-:W-:Y:S01]  /*0c20*/  ISETP.GE.AND P1, PT, R23.reuse, UR11, PT ;  /* 0x0000000b17007c0c */ /* 0x040fe2000bf26270 */
[----:B------:R-:W0:Y:S03]  /*0c30*/  LDC R25, c[0x0][0x3d0] ;  /* 0x0000f400ff197b82 */ /* 0x000e260000000800 */
[----:B------:R-:W-:-:S04]  /*0c40*/  ISETP.GT.AND P1, PT, R23, -0x1, !P1 ;  /* 0xffffffff1700780c */ /* 0x000fc80004f24270 */
[----:B------:R-:W-:-:S13]  /*0c50*/  PLOP3.LUT P1, PT, P0, P1, PT, 0x80, 0x8 ;  /* 0x000000000008781c */ /* 0x000fda0000723070 */
[----:B------:R-:W1:Y:S08]  /*0c60*/  @P1 LDC R26, c[0x0][0x3b8] ;  /* 0x0000ee00ff1a1b82 */ /* 0x000e700000000800 */
[----:B------:R-:W2:Y:S08]  /*0c70*/  @P1 LDC.64 R16, c[0x0][0x390] ;  /* 0x0000e400ff101b82 */ /* 0x000eb00000000a00 */
[----:B------:R-:W3:Y:S01]  /*0c80*/  @P1 LDC.64 R14, c[0x0][0x388] ;  /* 0x0000e200ff0e1b82 */ /* 0x000ee20000000a00 */
[----:B-1----:R-:W-:-:S02]  /*0c90*/  @P1 IMAD R27, R11, R26, UR6 ;  /* 0x000000060b1b1e24 */ /* 0x002fc4000f8e021a */
[----:B0-----:R-:W-:Y:S02]  /*0ca0*/  IMAD R26, R25, UR6, R10 ;  /* 0x00000006191a7c24 */ /* 0x001fe4000f8e020a */
[----:B--2---:R-:W-:-:S04]  /*0cb0*/  @P1 IMAD.WIDE.U32 R16, R27, 0x2, R16 ;  /* 0x000000021b101825 */ /* 0x004fc800078e0010 */
[----:B------:R-:W-:Y:S02]  /*0cc0*/  @P1 IMAD R27, R12, UR11, R26 ;  /* 0x0000000b0c1b1c24 */ /* 0x000fe4000f8e021a */
[----:B------:R-:W2:Y:S02]  /*0cd0*/  @P1 LDG.E.U16.CONSTANT R16, desc[UR14][R16.64] ;  /* 0x0000000e10101981 */ /* 0x000ea4000c1e9500 */
[----:B---3--:R-:W-:-:S06]  /*0ce0*/  @P1 IMAD.WIDE.U32 R14, R27, 0x2, R14 ;  /* 0x000000021b0e1825 */ /* 0x008fcc00078e000e */
[----:B------:R-:W3:Y:S01]  /*0cf0*/  @P1 LDG.E.U16.CONSTANT R14, desc[UR14][R14.64] ;  /* 0x0000000e0e0e1981 */ /* 0x000ee2000c1e9500 */
[----:B------:R-:W-:Y:S02]  /*0d00*/  ISETP.GE.AND P2, PT, R18, UR11, PT ;  /* 0x0000000b12007c0c */ /* 0x000fe4000bf46270 */
[----:B------:R-:W-:Y:S02]  /*0d10*/  IADD3 R26, PT, PT, R26, R25, RZ ;  /* 0x000000191a1a7210 */ /* 0x000fe40007ffe0ff */
[----:B------:R-:W-:-:S04]  /*0d20*/  ISETP.GT.AND P2, PT, R18, -0x1, !P2 ;  /* 0xffffffff1200780c */ /* 0x000fc80005744270 */
[----:B------:R-:W-:-:S13]  /*0d30*/  PLOP3.LUT P2, PT, P0, P2, PT, 0x80, 0x8 ;  /* 0x000000000008781c */ /* 0x000fda0000745070 */
[----:B------:R-:W0:Y:S01]  /*0d40*/  @P2 LDC R29, c[0x0][0x3b8] ;  /* 0x0000ee00ff1d2b82 */ /* 0x000e220000000800 */
[----:B--2---:R-:W-:-:S07]  /*0d50*/  @P1 HADD2.F32 R28, -RZ, R16.H0_H0 ;  /* 0x20000010ff1c1230 */ /* 0x004fce0000004100 */
[----:B------:R-:W1:Y:S01]  /*0d60*/  @P2 LDC.64 R16, c[0x0][0x390] ;  /* 0x0000e400ff102b82 */ /* 0x000e620000000a00 */
[----:B---3--:R-:W-:-:S07]  /*0d70*/  @P1 HADD2.F32 R27, -RZ, R14.H0_H0 ;  /* 0x2000000eff1b1230 */ /* 0x008fce0000004100 */
[----:B------:R-:W2:Y:S01]  /*0d80*/  @P2 LDC.64 R14, c[0x0][0x388] ;  /* 0x0000e200ff0e2b82 */ /* 0x000ea20000000a00 */
[----:B------:R-:W-:Y:S01]  /*0d90*/  @P1 FFMA R8, R27, R28, R8 ;  /* 0x0000001c1b081223 */ /* 0x000fe20000000008 */
[----:B0-----:R-:W-:-:S05]  /*0da0*/  @P2 IMAD R27, R11, R29, UR6 ;  /* 0x000000060b1b2e24 */ /* 0x001fca000f8e021d */
[----:B------:R-:W-:-:S05]  /*0db0*/  @P2 IADD3 R27, PT, PT, R27, 0x1, RZ ;  /* 0x000000011b1b2810 */ /* 0x000fca0007ffe0ff */
[----:B-1----:R-:W-:-:S04]  /*0dc0*/  @P2 IMAD.WIDE.U32 R16, R27, 0x2, R16 ;  /* 0x000000021b102825 */ /* 0x002fc800078e0010 */
[----:B------:R-:W-:Y:S02]  /*0dd0*/  @P2 IMAD R27, R12, UR11, R26 ;  /* 0x0000000b0c1b2c24 */ /* 0x000fe4000f8e021a */
[----:B------:R-:W3:Y:S02]  /*0de0*/  @P2 LDG.E.U16.CONSTANT R16, desc[UR14][R16.64] ;  /* 0x0000000e10102981 */ /* 0x000ee4000c1e9500 */
[----:B--2---:R-:W-:-:S06]  /*0df0*/  @P2 IMAD.WIDE.U32 R14, R27, 0x2, R14 ;  /* 0x000000021b0e2825 */ /* 0x004fcc00078e000e */
[----:B------:R-:W2:Y:S01]  /*0e00*/  @P2 LDG.E.U16.CONSTANT R14, desc[UR14][R14.64] ;  /* 0x0000000e0e0e2981 */ /* 0x000ea2000c1e9500 */
[C---:B------:R-:W-:Y:S02]  /*0e10*/  ISETP.GE.AND P1, PT, R13.reuse, UR11, PT ;  /* 0x0000000b0d007c0c */ /* 0x040fe4000bf26270 */
[----:B------:R-:W-:Y:S02]  /*0e20*/  IADD3 R26, PT, PT, R26, R25, RZ ;  /* 0x000000191a1a7210 */ /* 0x000fe40007ffe0ff */
[----:B------:R-:W-:-:S04]  /*0e30*/  ISETP.GT.AND P1, PT, R13, -0x1, !P1 ;  /* 0xffffffff0d00780c */ /* 0x000fc80004f24270 */
[----:B------:R-:W-:-:S13]  /*0e40*/  PLOP3.LUT P1, PT, P0, P1, PT, 0x80, 0x8 ;  /* 0x000000000008781c */ /* 0x000fda0000723070 */
[----:B------:R-:W0:Y:S01]  /*0e50*/  @P1 LDC R29, c[0x0][0x3b8] ;  /* 0x0000ee00ff1d1b82 */ /* 0x000e220000000800 */
[----:B---3--:R-:W-:-:S07]  /*0e60*/  @P2 HADD2.F32 R28, -RZ, R16.H0_H0 ;  /* 0x20000010ff1c2230 */ /* 0x008fce0000004100 */
[----:B------:R-:W1:Y:S01]  /*0e70*/  @P1 LDC.64 R16, c[0x0][0x390] ;  /* 0x0000e400ff101b82 */ /* 0x000e620000000a00 */
[----:B--2---:R-:W-:-:S07]  /*0e80*/  @P2 HADD2.F32 R27, -RZ, R14.H0_H0 ;  /* 0x2000000eff1b2230 */ /* 0x004fce0000004100 */
        /* <DEDUP_REMOVED lines=9> */
[----:B------:R-:W-:Y:S01]  /*0f20*/  ISETP.GE.AND P2, PT, R21, UR11, PT ;  /* 0x0000000b15007c0c */ /* 0x000fe2000bf46270 */
[----:B------:R-:W-:-:S03]  /*0f30*/  IMAD.IADD R26, R26, 0x1, R25 ;  /* 0x000000011a1a7824 */ /* 0x000fc600078e0219 */
        /* <DEDUP_REMOVED lines=32> */
[----:B------:R-:W-:Y:S02]  /*1140*/  ISETP.GE.AND P2, PT, R24, UR11, PT ;  /* 0x0000000b18007c0c */ /* 0x000fe4000bf46270 */
        /* <DEDUP_REMOVED lines=26> */
[----:B0-----:R-:W-:Y:S02]  /*12f0*/  @P1 IMAD R27, R11, R29, UR6 ;  /* 0x000000060b1b1e24 */ /* 0x001fe4000f8e021d */
[----:B------:R-:W-:-:S03]  /*1300*/  @P1 IMAD R29, R12, UR11, R26 ;  /* 0x0000000b0c1d1c24 */ /* 0x000fc6000f8e021a */
[----:B------:R-:W-:-:S05]  /*1310*/  @P1 IADD3 R27, PT, PT, R27, 0x6, RZ ;  /* 0x000000061b1b1810 */ /* 0x000fca0007ffe0ff */
[----:B-1----:R-:W-:-:S06]  /*1320*/  @P1 IMAD.WIDE.U32 R16, R27, 0x2, R16 ;  /* 0x000000021b101825 */ /* 0x002fcc00078e0010 */
[----:B------:R0:W3:Y:S01]  /*1330*/  @P1 LDG.E.U16.CONSTANT R16, desc[UR14][R16.64] ;  /* 0x0000000e10101981 */ /* 0x0000e2000c1e9500 */
[----:B--2---:R-:W-:-:S06]  /*1340*/  @P1 IMAD.WIDE.U32 R28, R29, 0x2, R14 ;  /* 0x000000021d1c1825 */ /* 0x004fcc00078e000e */
[----:B------:R-:W2:Y:S01]  /*1350*/  @P1 LDG.E.U16.CONSTANT R28, desc[UR14][R28.64] ;  /* 0x0000000e1c1c1981 */ /* 0x000ea2000c1e9500 */
[----:B------:R-:W-:-:S04]  /*1360*/  ISETP.GE.AND P2, PT, R22, UR11, PT ;  /* 0x0000000b16007c0c */ /* 0x000fc8000bf46270 */
[----:B------:R-:W-:-:S04]  /*1370*/  ISETP.GT.AND P2, PT, R22, -0x1, !P2 ;  /* 0xffffffff1600780c */ /* 0x000fc80005744270 */
[----:B------:R-:W-:-:S13]  /*1380*/  PLOP3.LUT P2, PT, P0, P2, PT, 0x80, 0x8 ;  /* 0x000000000008781c */ /* 0x000fda0000745070 */
[----:B------:R-:W0:Y:S02]  /*1390*/  @P2 LDC R27, c[0x0][0x3b8] ;  /* 0x0000ee00ff1b2b82 */ /* 0x000e240000000800 */
[----:B0-----:R-:W-:Y:S02]  /*13a0*/  @P2 IMAD R17, R11, R27, UR6 ;  /* 0x000000060b112e24 */ /* 0x001fe4000f8e021b */
[----:B------:R-:W-:-:S03]  /*13b0*/  @P2 IMAD.IADD R27, R26, 0x1, R25 ;  /* 0x000000011a1b2824 */ /* 0x000fc600078e0219 */
[----:B------:R-:W-:Y:S01]  /*13c0*/  @P2 IADD3 R17, PT, PT, R17, 0x7, RZ ;  /* 0x0000000711112810 */ /* 0x000fe20007ffe0ff */
[----:B------:R-:W-:Y:S02]  /*13d0*/  @P2 IMAD R27, R12, UR11, R27 ;  /* 0x0000000b0c1b2c24 */ /* 0x000fe4000f8e021b */
[----:B---3--:R-:W-:Y:S02]  /*13e0*/  @P1 HADD2.F32 R14, -RZ, R16.H0_H0 ;  /* 0x20000010ff0e1230 */ /* 0x008fe40000004100 */
[----:B--2---:R-:W-:-:S05]  /*13f0*/  @P1 HADD2.F32 R15, -RZ, R28.H0_H0 ;  /* 0x2000001cff0f1230 */ /* 0x004fca0000004100 */
[----:B------:R-:W-:Y:S02]  /*1400*/  @P1 FFMA R8, R15, R14, R8 ;  /* 0x0000000e0f081223 */ /* 0x000fe40000000008 */
[----:B------:R-:W0:Y:S02]  /*1410*/  @P2 LDC.64 R14, c[0x0][0x390] ;  /* 0x0000e400ff0e2b82 */ /* 0x000e240000000a00 */
[----:B0-----:R-:W-:-:S06]  /*1420*/  @P2 IMAD.WIDE.U32 R14, R17, 0x2, R14 ;  /* 0x00000002110e2825 */ /* 0x001fcc00078e000e */
[----:B------:R-:W0:Y:S01]  /*1430*/  @P2 LDC.64 R16, c[0x0][0x388] ;  /* 0x0000e200ff102b82 */ /* 0x000e220000000a00 */
[----:B------:R-:W2:Y:S01]  /*1440*/  @P2 LDG.E.U16.CONSTANT R14, desc[UR14][R14.64] ;  /* 0x0000000e0e0e2981 */ /* 0x000ea2000c1e9500 */
[----:B0-----:R-:W-:-:S06]  /*1450*/  @P2 IMAD.WIDE.U32 R16, R27, 0x2, R16 ;  /* 0x000000021b102825 */ /* 0x001fcc00078e0010 */
[----:B------:R-:W3:Y:S01]  /*1460*/  @P2 LDG.E.U16.CONSTANT R16, desc[UR14][R16.64] ;  /* 0x0000000e10102981 */ /* 0x000ee2000c1e9500 */
[----:B------:R-:W-:-:S04]  /*1470*/  UIADD3 UR7, UPT, UPT, UR7, 0x8, URZ ;  /* 0x0000000807077890 */ /* 0x000fc8000fffe0ff */
[----:B------:R-:W-:Y:S01]  /*1480*/  UISETP.NE.AND UP0, UPT, UR7, URZ, UPT ;  /* 0x000000ff0700728c */ /* 0x000fe2000bf05270 */
[C---:B------:R-:W-:Y:S01]  /*1490*/  LEA R18, R25.reuse, R18, 0x3 ;  /* 0x0000001219127211 */ /* 0x040fe200078e18ff */
[C---:B------:R-:W-:Y:S01]  /*14a0*/  IMAD R23, R25.reuse, 0x8, R23 ;  /* 0x0000000819177824 */ /* 0x040fe200078e0217 */
[C---:B------:R-:W-:Y:S02]  /*14b0*/  LEA R13, R25.reuse, R13, 0x3 ;  /* 0x0000000d190d7211 */ /* 0x040fe400078e18ff */
[C---:B------:R-:W-:Y:S02]  /*14c0*/  LEA R21, R25.reuse, R21, 0x3 ;  /* 0x0000001519157211 */ /* 0x040fe400078e18ff */
[C---:B------:R-:W-:Y:S02]  /*14d0*/  LEA R19, R25.reuse, R19, 0x3 ;  /* 0x0000001319137211 */ /* 0x040fe400078e18ff */
[C---:B------:R-:W-:Y:S02]  /*14e0*/  LEA R24, R25.reuse, R24, 0x3 ;  /* 0x0000001819187211 */ /* 0x040fe400078e18ff */
[----:B------:R-:W-:-:S02]  /*14f0*/  LEA R20, R25, R20, 0x3 ;  /* 0x0000001419147211 */ /* 0x000fc400078e18ff */
[----:B------:R-:W-:Y:S01]  /*1500*/  LEA R22, R25, R22, 0x3 ;  /* 0x0000001619167211 */ /* 0x000fe200078e18ff */
[----:B------:R-:W-:Y:S01]  /*1510*/  UIADD3 UR6, UPT, UPT, UR6, 0x8, URZ ;  /* 0x0000000806067890 */ /* 0x000fe2000fffe0ff */
[----:B--2---:R-:W-:Y:S02]  /*1520*/  @P2 HADD2.F32 R26, -RZ, R14.H0_H0 ;  /* 0x2000000eff1a2230 */ /* 0x004fe40000004100 */
[----:B---3--:R-:W-:-:S05]  /*1530*/  @P2 HADD2.F32 R27, -RZ, R16.H0_H0 ;  /* 0x20000010ff1b2230 */ /* 0x008fca0000004100 */
[----:B------:R-:W-:Y:S01]  /*1540*/  @P2 FFMA R8, R27, R26, R8 ;  /* 0x0000001a1b082223 */ /* 0x000fe20000000008 */
[----:B------:R-:W-:Y:S06]  /*1550*/  BRA.U UP0, `(.L_x_2) ;  /* 0xfffffff500b07547 */ /* 0x000fec000b83ffff */
[----:B------:R-:W0:Y:S02]  /*1560*/  LDCU UR6, c[0x0][0x3b8] ;  /* 0x00007700ff0677ac */ /* 0x000e240008000800 */
[----:B0-----:R-:W-:-:S12]  /*1570*/  ULOP3.LUT UR6, UR6, 0xfffffff8, URZ, 0xc0, !UPT ;  /* 0xfffffff806067892 */ /* 0x001fd8000f8ec0ff */
.L_x_1:
[----:B------:R-:W0:Y:S02]  /*1580*/  LDCU UR7, c[0x0][0x3b8] ;  /* 0x00007700ff0777ac */ /* 0x000e240008000800 */
[----:B0-----:R-:W-:-:S04]  /*1590*/  ULOP3.LUT UR7, UR7, 0x7, URZ, 0xc0, !UPT ;  /* 0x0000000707077892 */ /* 0x001fc8000f8ec0ff */
[----:B------:R-:W-:-:S09]  /*15a0*/  UISETP.NE.AND UP0, UPT, UR7, URZ, UPT ;  /* 0x000000ff0700728c */ /* 0x000fd2000bf05270 */
[----:B------:R-:W-:Y:S05]  /*15b0*/  BRA.U !UP0, `(.L_x_3) ;  /* 0x00000009081c7547 */ /* 0x000fea000b800000 */
[----:B------:R-:W-:-:S04]  /*15c0*/  UIADD3 UR7, UPT, UPT, UR7, -0x1, URZ ;  /* 0xffffffff07077890 */ /* 0x000fc8000fffe0ff */
[----:B------:R-:W-:-:S09]  /*15d0*/  UISETP.GE.U32.AND UP0, UPT, UR7, 0x3, UPT ;  /* 0x000000030700788c */ /* 0x000fd2000bf06070 */
[----:B------:R-:W-:Y:S05]  /*15e0*/  BRA.U !UP0, `(.L_x_4) ;  /* 0x0000000508187547 */ /* 0x000fea000b800000 */
[----:B------:R-:W0:Y:S01]  /*15f0*/  LDC R14, c[0x0][0x3d0] ;  /* 0x0000f400ff0e7b82 */ /* 0x000e220000000800 */
[----:B------:R-:W1:Y:S01]  /*1600*/  LDCU UR7, c[0x0][0x3b0] ;  /* 0x00007600ff0777ac */ /* 0x000e620008000800 */
[----:B0-----:R-:W-:-:S05]  /*1610*/  IMAD R23, R14, UR6, R10 ;  /* 0x000000060e177c24 */ /* 0x001fca000f8e020a */
[C---:B-1----:R-:W-:Y:S02]  /*1620*/  ISETP.GE.AND P1, PT, R23.reuse, UR7, PT ;  /* 0x0000000717007c0c */ /* 0x042fe4000bf26270 */
[C---:B------:R-:W-:Y:S02]  /*1630*/  IADD3 R25, PT, PT, R23.reuse, R14, RZ ;  /* 0x0000000e17197210 */ /* 0x040fe40007ffe0ff */
[----:B------:R-:W-:Y:S02]  /*1640*/  ISETP.GT.AND P1, PT, R23, -0x1, !P1 ;  /* 0xffffffff1700780c */ /* 0x000fe40004f24270 */
[C---:B------:R-:W-:Y:S02]  /*1650*/  ISETP.GE.AND P2, PT, R25.reuse, UR7, PT ;  /* 0x0000000719007c0c */ /* 0x040fe4000bf46270 */
[----:B------:R-:W-:Y:S02]  /*1660*/  PLOP3.LUT P1, PT, P0, P1, PT, 0x80, 0x8 ;  /* 0x000000000008781c */ /* 0x000fe40000723070 */
[----:B------:R-:W-:-:S02]  /*1670*/  ISETP.GT.AND P2, PT, R25, -0x1, !P2 ;  /* 0xffffffff1900780c */ /* 0x000fc40005744270 */
[----:B------:R-:W-:Y:S02]  /*1680*/  IADD3 R15, PT, PT, R25, R14, RZ ;  /* 0x0000000e190f7210 */ /* 0x000fe40007ffe0ff */
[----:B------:R-:W-:Y:S02]  /*1690*/  PLOP3.LUT P2, PT, P0, P2, PT, 0x80, 0x8 ;  /* 0x000000000008781c */ /* 0x000fe40000745070 */
[----:B------:R-:W-:-:S04]  /*16a0*/  ISETP.GE.AND P3, PT, R15, UR7, PT ;  /* 0x000000070f007c0c */ /* 0x000fc8000bf66270 */
[----:B------:R-:W-:Y:S01]  /*16b0*/  ISETP.GT.AND P3, PT, R15, -0x1, !P3 ;  /* 0xffffffff0f00780c */ /* 0x000fe20005f64270 */
[----:B------:R-:W0:Y:S03]  /*16c0*/  @P1 LDC R22, c[0x0][0x3b8] ;  /* 0x0000ee00ff161b82 */ /* 0x000e260000000800 */
[----:B------:R-:W-:-:S05]  /*16d0*/  PLOP3.LUT P3, PT, P0, P3, PT, 0x80, 0x8 ;  /* 0x000000000008781c */ /* 0x000fca0000767070 */
[----:B------:R-:W1:Y:S08]  /*16e0*/  @P1 LDC.64 R20, c[0x0][0x390] ;  /* 0x0000e400ff141b82 */ /* 0x000e700000000a00 */
[----:B------:R-:W2:Y:S01]  /*16f0*/  @P2 LDC R24, c[0x0][0x3b8] ;  /* 0x0000ee00ff182b82 */ /* 0x000ea20000000800 */
[----:B0-----:R-:W-:-:S07]  /*1700*/  @P1 IMAD R13, R11, R22, UR6 ;  /* 0x000000060b0d1e24 */ /* 0x001fce000f8e0216 */
[----:B------:R-:W0:Y:S01]  /*1710*/  @P1 LDC.64 R18, c[0x0][0x388] ;  /* 0x0000e200ff121b82 */ /* 0x000e220000000a00 */
[----:B-1----:R-:W-:-:S07]  /*1720*/  @P1 IMAD.WIDE.U32 R20, R13, 0x2, R20 ;  /* 0x000000020d141825 */ /* 0x002fce00078e0014 */
[----:B------:R-:W1:Y:S01]  /*1730*/  @P2 LDC.64 R16, c[0x0][0x390] ;  /* 0x0000e400ff102b82 */ /* 0x000e620000000a00 */
[----:B------:R-:W-:Y:S01]  /*1740*/  @P1 IMAD R13, R12, UR7, R23 ;  /* 0x000000070c0d1c24 */ /* 0x000fe2000f8e0217 */
[----:B------:R-:W-:Y:S01]  /*1750*/  IADD3 R23, PT, PT, R15, R14, RZ ;  /* 0x0000000e0f177210 */ /* 0x000fe20007ffe0ff */
[----:B------:R3:W4:Y:S01]  /*1760*/  @P1 LDG.E.U16.CONSTANT R22, desc[UR14][R20.64] ;  /* 0x0000000e14161981 */ /* 0x000722000c1e9500 */
[----:B--2---:R-:W-:Y:S02]  /*1770*/  @P2 IMAD R24, R11, R24, UR6 ;  /* 0x000000060b182e24 */ /* 0x004fe4000f8e0218 */
[C---:B------:R-:W-:Y:S02]  /*1780*/  ISETP.GE.AND P5, PT, R23.reuse, UR7, PT ;  /* 0x0000000717007c0c */ /* 0x040fe4000bfa6270 */
[----:B------:R-:W2:Y:S02]  /*1790*/  @P3 LDC R14, c[0x0][0x3b8] ;  /* 0x0000ee00ff0e3b82 */ /* 0x000ea40000000800 */
[----:B------:R-:W-:-:S02]  /*17a0*/  ISETP.GT.AND P5, PT, R23, -0x1, !P5 ;  /* 0xffffffff1700780c */ /* 0x000fc40006fa4270 */
[----:B------:R-:W-:Y:S01]  /*17b0*/  @P2 IADD3 R27, PT, PT, R24, 0x1, RZ ;  /* 0x00000001181b2810 */ /* 0x000fe20007ffe0ff */
[----:B0-----:R-:W-:-:S03]  /*17c0*/  @P1 IMAD.WIDE.U32 R18, R13, 0x2, R18 ;  /* 0x000000020d121825 */ /* 0x001fc600078e0012 */
[----:B---3--:R-:W0:Y:S01]  /*17d0*/  @P3 LDC.64 R20, c[0x0][0x388] ;  /* 0x0000e200ff143b82 */ /* 0x008e220000000a00 */
[----:B------:R-:W-:Y:S01]  /*17e0*/  PLOP3.LUT P5, PT, P0, P5, PT, 0x80, 0x8 ;  /* 0x000000000008781c */ /* 0x000fe200007ab070 */
[----:B------:R-:W-:Y:S01]  /*17f0*/  @P3 IMAD R15, R12, UR7, R15 ;  /* 0x000000070c0f3c24 */ /* 0x000fe2000f8e020f */
[----:B------:R3:W5:Y:S01]  /*1800*/  @P1 LDG.E.U16.CONSTANT R13, desc[UR14][R18.64] ;  /* 0x0000000e120d1981 */ /* 0x000762000c1e9500 */
[----:B-1----:R-:W-:-:S04]  /*1810*/  @P2 IMAD.WIDE.U32 R16, R27, 0x2, R16 ;  /* 0x000000021b102825 */ /* 0x002fc800078e0010 */
[----:B------:R-:W1:Y:S01]  /*1820*/  @P2 LDC.64 R28, c[0x0][0x388] ;  /* 0x0000e200ff1c2b82 */ /* 0x000e620000000a00 */
[----:B------:R0:W5:Y:S07]  /*1830*/  @P2 LDG.E.U16.CONSTANT R24, desc[UR14][R16.64] ;  /* 0x0000000e10182981 */ /* 0x00016e000c1e9500 */
[----:B------:R-:W1:Y:S01]  /*1840*/  @P5 LDC R26, c[0x0][0x3b8] ;  /* 0x0000ee00ff1a5b82 */ /* 0x000e620000000800 */
[----:B--2---:R-:W-:-:S07]  /*1850*/  @P3 IMAD R14, R11, R14, UR6 ;  /* 0x000000060b0e3e24 */ /* 0x004fce000f8e020e */
[----:B---3--:R-:W2:Y:S01]  /*1860*/  @P3 LDC.64 R18, c[0x0][0x390] ;  /* 0x0000e400ff123b82 */ /* 0x008ea20000000a00 */
[----:B------:R-:W-:Y:S01]  /*1870*/  @P3 IADD3 R27, PT, PT, R14, 0x2, RZ ;  /* 0x000000020e1b3810 */ /* 0x000fe20007ffe0ff */
[----:B0-----:R-:W-:-:S06]  /*1880*/  @P3 IMAD.WIDE.U32 R20, R15, 0x2, R20 ;  /* 0x000000020f143825 */ /* 0x001fcc00078e0014 */
[----:B------:R-:W0:Y:S01]  /*1890*/  @P5 LDC.64 R14, c[0x0][0x388] ;  /* 0x0000e200ff0e5b82 */ /* 0x000e220000000a00 */
[----:B------:R-:W-:Y:S01]  /*18a0*/  @P2 IMAD R25, R12, UR7, R25 ;  /* 0x000000070c192c24 */ /* 0x000fe2000f8e0219 */
[----:B------:R-:W3:Y:S06]  /*18b0*/  @P3 LDG.E.U16.CONSTANT R20, desc[UR14][R20.64] ;  /* 0x0000000e14143981 */ /* 0x000eec000c1e9500 */
[----:B------:R-:W0:Y:S01]  /*18c0*/  @P5 LDC.64 R16, c[0x0][0x390] ;  /* 0x0000e400ff105b82 */ /* 0x000e220000000a00 */
[----:B-1----:R-:W-:Y:S02]  /*18d0*/  @P5 IMAD R26, R11, R26, UR6 ;  /* 0x000000060b1a5e24 */ /* 0x002fe4000f8e021a */
[----:B------:R-:W-:-:S04]  /*18e0*/  @P2 IMAD.WIDE.U32 R28, R25, 0x2, R28 ;  /* 0x00000002191c2825 */ /* 0x000fc800078e001c */
[----:B--2---:R-:W-:Y:S01]  /*18f0*/  @P3 IMAD.WIDE.U32 R18, R27, 0x2, R18 ;  /* 0x000000021b123825 */ /* 0x004fe200078e0012 */
[----:B------:R-:W-:Y:S01]  /*1900*/  @P5 IADD3 R27, PT, PT, R26, 0x3, RZ ;  /* 0x000000031a1b5810 */ /* 0x000fe20007ffe0ff */
[----:B------:R-:W2:Y:S02]  /*1910*/  @P2 LDG.E.U16.CONSTANT R25, desc[UR14][R28.64] ;  /* 0x0000000e1c192981 */ /* 0x000ea4000c1e9500 */
[----:B------:R-:W-:Y:S02]  /*1920*/  @P5 IMAD R23, R12, UR7, R23 ;  /* 0x000000070c175c24 */ /* 0x000fe4000f8e0217 */
[----:B------:R-:W2:Y:S02]  /*1930*/  @P3 LDG.E.U16.CONSTANT R18, desc[UR14][R18.64] ;  /* 0x0000000e12123981 */ /* 0x000ea4000c1e9500 */
[----:B0-----:R-:W-:-:S06]  /*1940*/  @P5 IMAD.WIDE.U32 R14, R23, 0x2, R14 ;  /* 0x00000002170e5825 */ /* 0x001fcc00078e000e */
[----:B------:R-:W2:Y:S01]  /*1950*/  @P5 LDG.E.U16.CONSTANT R14, desc[UR14][R14.64] ;  /* 0x0000000e0e0e5981 */ /* 0x000ea2000c1e9500 */
[----:B------:R-:W-:-:S06]  /*1960*/  @P5 IMAD.WIDE.U32 R16, R27, 0x2, R16 ;  /* 0x000000021b105825 */ /* 0x000fcc00078e0010 */
[----:B------:R-:W2:Y:S01]  /*1970*/  @P5 LDG.E.U16.CONSTANT R16, desc[UR14][R16.64] ;  /* 0x0000000e10105981 */ /* 0x000ea2000c1e9500 */
[----:B------:R-:W-:Y:S01]  /*1980*/  UIADD3 UR6, UPT, UPT, UR6, 0x4, URZ ;  /* 0x0000000406067890 */ /* 0x000fe2000fffe0ff */
[----:B----4-:R-:W-:Y:S02]  /*1990*/  @P1 HADD2.F32 R22, -RZ, R22.H0_H0 ;  /* 0x20000016ff161230 */ /* 0x010fe40000004100 */
[----:B-----5:R-:W-:-:S05]  /*19a0*/  @P1 HADD2.F32 R13, -RZ, R13.H0_H0 ;  /* 0x2000000dff0d1230 */ /* 0x020fca0000004100 */
[----:B------:R-:W-:Y:S01]  /*19b0*/  @P1 FFMA R8, R13, R22, R8 ;  /* 0x000000160d081223 */ /* 0x000fe20000000008 */
[----:B------:R-:W-:Y:S02]  /*19c0*/  @P2 HADD2.F32 R24, -RZ, R24.H0_H0 ;  /* 0x20000018ff182230 */ /* 0x000fe40000004100 */
[----:B---3--:R-:W-:Y:S02]  /*19d0*/  @P3 HADD2.F32 R13, -RZ, R20.H0_H0 ;  /* 0x20000014ff0d3230 */ /* 0x008fe40000004100 */
[----:B--2---:R-:W-:Y:S02]  /*19e0*/  @P2 HADD2.F32 R25, -RZ, R25.H0_H0 ;  /* 0x20000019ff192230 */ /* 0x004fe40000004100 */
[----:B------:R-:W-:-:S03]  /*19f0*/  @P3 HADD2.F32 R20, -RZ, R18.H0_H0 ;  /* 0x20000012ff143230 */ /* 0x000fc60000004100 */
[----:B------:R-:W-:-:S04]  /*1a00*/  @P2 FFMA R8, R25, R24, R8 ;  /* 0x0000001819082223 */ /* 0x000fc80000000008 */
[----:B------:R-:W-:Y:S01]  /*1a10*/  @P3 FFMA R8, R13, R20, R8 ;  /* 0x000000140d083223 */ /* 0x000fe20000000008 */
[----:B------:R-:W-:Y:S02]  /*1a20*/  @P5 HADD2.F32 R15, -RZ, R14.H0_H0 ;  /* 0x2000000eff0f5230 */ /* 0x000fe40000004100 */
[----:B------:R-:W-:-:S05]  /*1a30*/  @P5 HADD2.F32 R16, -RZ, R16.H0_H0 ;  /* 0x20000010ff105230 */ /* 0x000fca0000004100 */
[----:B------:R-:W-:-:S07]  /*1a40*/  @P5 FFMA R8, R15, R16, R8 ;  /* 0x000000100f085223 */ /* 0x000fce0000000008 */
.L_x_4:
[----:B------:R-:W0:Y:S02]  /*1a50*/  LDC R22, c[0x0][0x3b8] ;  /* 0x0000ee00ff167b82 */ /* 0x000e240000000800 */
[----:B0-----:R-:W-:-:S13]  /*1a60*/  LOP3.LUT P1, R13, R22, 0x3, RZ, 0xc0, !PT ;  /* 0x00000003160d7812 */ /* 0x001fda000782c0ff */
[----:B------:R-:W-:Y:S05]  /*1a70*/  @!P1 BRA `(.L_x_3) ;  /* 0x0000000000ec9947 */ /* 0x000fea0003800000 */
[----:B------:R-:W-:Y:S02]  /*1a80*/  ISETP.NE.AND P1, PT, R13, 0x1, PT ;  /* 0x000000010d00780c */ /* 0x000fe40003f25270 */
[----:B------:R-:W-:-:S04]  /*1a90*/  LOP3.LUT R14, R22, 0x1, RZ, 0xc0, !PT ;  /* 0x00000001160e7812 */ /* 0x000fc800078ec0ff */
[----:B------:R-:W-:-:S07]  /*1aa0*/  ISETP.NE.U32.AND P3, PT, R14, 0x1, PT ;  /* 0x000000010e00780c */ /* 0x000fce0003f65070 */
[----:B------:R-:W-:Y:S06]  /*1ab0*/  @!P1 BRA `(.L_x_5) ;  /* 0x0000000000889947 */ /* 0x000fec0003800000 */
        /* <DEDUP_REMOVED lines=8> */
[----:B------:R-:W-:-:S04]  /*1b40*/  ISETP.GT.AND P2, PT, R23, -0x1, !P2 ;  /* 0xffffffff1700780c */ /* 0x000fc80005744270 */
[----:B------:R-:W-:-:S07]  /*1b50*/  PLOP3.LUT P2, PT, P0, P2, PT, 0x80, 0x8 ;  /* 0x000000000008781c */ /* 0x000fce0000745070 */
[----:B------:R-:W0:Y:S01]  /*1b60*/  @P1 LDC.64 R20, c[0x0][0x388] ;  /* 0x0000e200ff141b82 */ /* 0x000e220000000a00 */
[----:B------:R-:W-:Y:S02]  /*1b70*/  @P1 IMAD R13, R12, UR7, R13 ;  /* 0x000000070c0d1c24 */ /* 0x000fe4000f8e020d */
[----:B------:R-:W-:-:S03]  /*1b80*/  @P1 IMAD R25, R11, R22, UR6 ;  /* 0x000000060b191e24 */ /* 0x000fc6000f8e0216 */
[----:B------:R-:W-:Y:S02]  /*1b90*/  @P2 IMAD R24, R11, R22, UR6 ;  /* 0x000000060b182e24 */ /* 0x000fe4000f8e0216 */
[----:B------:R-:W1:Y:S08]  /*1ba0*/  @P1 LDC.64 R18, c[0x0][0x390] ;  /* 0x0000e400ff121b82 */ /* 0x000e700000000a00 */
[----:B------:R-:W2:Y:S08]  /*1bb0*/  @P2 LDC.64 R16, c[0x0][0x388] ;  /* 0x0000e200ff102b82 */ /* 0x000eb00000000a00 */
[----:B------:R-:W3:Y:S01]  /*1bc0*/  @P2 LDC.64 R14, c[0x0][0x390] ;  /* 0x0000e400ff0e2b82 */ /* 0x000ee20000000a00 */
[----:B0-----:R-:W-:-:S04]  /*1bd0*/  @P1 IMAD.WIDE.U32 R20, R13, 0x2, R20 ;  /* 0x000000020d141825 */ /* 0x001fc800078e0014 */
[----:B------:R-:W-:Y:S01]  /*1be0*/  @P2 IMAD R13, R12, UR7, R23 ;  /* 0x000000070c0d2c24 */ /* 0x000fe2000f8e0217 */
[----:B------:R-:W-:Y:S01]  /*1bf0*/  @P2 IADD3 R23, PT, PT, R24, 0x1, RZ ;  /* 0x0000000118172810 */ /* 0x000fe20007ffe0ff */
[----:B------:R-:W4:Y:S01]  /*1c00*/  @P1 LDG.E.U16.CONSTANT R20, desc[UR14][R20.64] ;  /* 0x0000000e14141981 */ /* 0x000f22000c1e9500 */
[----:B-1----:R-:W-:-:S06]  /*1c10*/  @P1 IMAD.WIDE.U32 R18, R25, 0x2, R18 ;  /* 0x0000000219121825 */ /* 0x002fcc00078e0012 */
[----:B------:R-:W5:Y:S01]  /*1c20*/  @P1 LDG.E.U16.CONSTANT R18, desc[UR14][R18.64] ;  /* 0x0000000e12121981 */ /* 0x000f62000c1e9500 */
[----:B--2---:R-:W-:-:S06]  /*1c30*/  @P2 IMAD.WIDE.U32 R16, R13, 0x2, R16 ;  /* 0x000000020d102825 */ /* 0x004fcc00078e0010 */
[----:B------:R-:W2:Y:S01]  /*1c40*/  @P2 LDG.E.U16.CONSTANT R16, desc[UR14][R16.64] ;  /* 0x0000000e10102981 */ /* 0x000ea2000c1e9500 */
[----:B---3--:R-:W-:-:S06]  /*1c50*/  @P2 IMAD.WIDE.U32 R14, R23, 0x2, R14 ;  /* 0x00000002170e2825 */ /* 0x008fcc00078e000e */
[----:B------:R-:W3:Y:S01]  /*1c60*/  @P2 LDG.E.U16.CONSTANT R14, desc[UR14][R14.64] ;  /* 0x0000000e0e0e2981 */ /* 0x000ee2000c1e9500 */
[----:B------:R-:W-:Y:S01]  /*1c70*/  UIADD3 UR6, UPT, UPT, UR6, 0x2, URZ ;  /* 0x0000000206067890 */ /* 0x000fe2000fffe0ff */
[----:B----4-:R-:W-:Y:S02]  /*1c80*/  @P1 HADD2.F32 R13, -RZ, R20.H0_H0 ;  /* 0x20000014ff0d1230 */ /* 0x010fe40000004100 */
[----:B-----5:R-:W-:-:S05]  /*1c90*/  @P1 HADD2.F32 R25, -RZ, R18.H0_H0 ;  /* 0x20000012ff191230 */ /* 0x020fca0000004100 */
[----:B------:R-:W-:Y:S01]  /*1ca0*/  @P1 FFMA R8, R25, R13, R8 ;  /* 0x0000000d19081223 */ /* 0x000fe20000000008 */
[----:B--2---:R-:W-:Y:S02]  /*1cb0*/  @P2 HADD2.F32 R23, -RZ, R16.H0_H0 ;  /* 0x20000010ff172230 */ /* 0x004fe40000004100 */
[----:B---3--:R-:W-:-:S05]  /*1cc0*/  @P2 HADD2.F32 R27, -RZ, R14.H0_H0 ;  /* 0x2000000eff1b2230 */ /* 0x008fca0000004100 */
[----:B------:R-:W-:-:S07]  /*1cd0*/  @P2 FFMA R8, R27, R23, R8 ;  /* 0x000000171b082223 */ /* 0x000fce0000000008 */
.L_x_5:
[----:B------:R-:W-:Y:S05]  /*1ce0*/  @P3 BRA `(.L_x_3) ;  /* 0x0000000000503947 */ /* 0x000fea0003800000 */
[----:B------:R-:W0:Y:S01]  /*1cf0*/  LDC R13, c[0x0][0x3d0] ;  /* 0x0000f400ff0d7b82 */ /* 0x000e220000000800 */
[----:B------:R-:W1:Y:S01]  /*1d00*/  LDCU UR7, c[0x0][0x3b0] ;  /* 0x00007600ff0777ac */ /* 0x000e620008000800 */
[----:B------:R-:W-:Y:S01]  /*1d10*/  BSSY.RECONVERGENT B0, `(.L_x_3) ;  /* 0x0000011000007945 */ /* 0x000fe20003800200 */
[----:B0-----:R-:W-:-:S05]  /*1d20*/  IMAD R13, R13, UR6, R10 ;  /* 0x000000060d0d7c24 */ /* 0x001fca000f8e020a */
[----:B-1----:R-:W-:-:S04]  /*1d30*/  ISETP.GE.AND P1, PT, R13, UR7, PT ;  /* 0x000000070d007c0c */ /* 0x002fc8000bf26270 */
[----:B------:R-:W-:-:S04]  /*1d40*/  ISETP.GT.AND P1, PT, R13, -0x1, !P1 ;  /* 0xffffffff0d00780c */ /* 0x000fc80004f24270 */
[----:B------:R-:W-:-:S13]  /*1d50*/  PLOP3.LUT P1, PT, P0, P1, PT, 0x80, 0x8 ;  /* 0x000000000008781c */ /* 0x000fda0000723070 */
[----:B------:R-:W-:Y:S05]  /*1d60*/  @!P1 BRA `(.L_x_6) ;  /* 0x00000000002c9947 */ /* 0x000fea0003800000 */
[----:B------:R-:W0:Y:S01]  /*1d70*/  LDC.64 R16, c[0x0][0x388] ;  /* 0x0000e200ff107b82 */ /* 0x000e220000000a00 */
[----:B------:R-:W-:Y:S02]  /*1d80*/  IMAD R13, R12, UR7, R13 ;  /* 0x000000070c0d7c24 */ /* 0x000fe4000f8e020d */
[----:B------:R-:W-:-:S05]  /*1d90*/  IMAD R11, R11, R22, UR6 ;  /* 0x000000060b0b7e24 */ /* 0x000fca000f8e0216 */
[----:B------:R-:W1:Y:S01]  /*1da0*/  LDC.64 R14, c[0x0][0x390] ;  /* 0x0000e400ff0e7b82 */ /* 0x000e620000000a00 */
[----:B0-----:R-:W-:-:S06]  /*1db0*/  IMAD.WIDE.U32 R16, R13, 0x2, R16 ;  /* 0x000000020d107825 */ /* 0x001fcc00078e0010 */
[----:B------:R-:W2:Y:S01]  /*1dc0*/  LDG.E.U16.CONSTANT R16, desc[UR14][R16.64] ;  /* 0x0000000e10107981 */ /* 0x000ea2000c1e9500 */
[----:B-1----:R-:W-:-:S06]  /*1dd0*/  IMAD.WIDE.U32 R14, R11, 0x2, R14 ;  /* 0x000000020b0e7825 */ /* 0x002fcc00078e000e */
[----:B------:R-:W3:Y:S01]  /*1de0*/  LDG.E.U16.CONSTANT R14, desc[UR14][R14.64] ;  /* 0x0000000e0e0e7981 */ /* 0x000ee2000c1e9500 */
[----:B--2---:R-:W-:Y:S02]  /*1df0*/  HADD2.F32 R11, -RZ, R16.H0_H0 ;  /* 0x20000010ff0b7230 */ /* 0x004fe40000004100 */
[----:B---3--:R-:W-:-:S05]  /*1e00*/  HADD2.F32 R12, -RZ, R14.H0_H0 ;  /* 0x2000000eff0c7230 */ /* 0x008fca0000004100 */
[----:B------:R-:W-:-:S07]  /*1e10*/  FFMA R8, R11, R12, R8 ;  /* 0x0000000c0b087223 */ /* 0x000fce0000000008 */
.L_x_6:
[----:B------:R-:W-:Y:S05]  /*1e20*/  BSYNC.RECONVERGENT B0 ;  /* 0x0000000000007941 */ /* 0x000fea0003800200 */
.L_x_3:
[----:B------:R-:W-:Y:S05]  /*1e30*/  @P4 BRA `(.L_x_7) ;  /* 0xffffffe800c84947 */ /* 0x000fea000383ffff */
[----:B------:R-:W-:-:S06]  /*1e40*/  UIADD3 UR4, UPT, UPT, UR4, 0x1, URZ ;  /* 0x0000000104047890 */ /* 0x000fcc000fffe0ff */
[----:B------:R-:W-:-:S13]  /*1e50*/  ISETP.LE.U32.AND P0, PT, R6, UR4, PT ;  /* 0x0000000406007c0c */ /* 0x000fda000bf03070 */
[----:B------:R-:W-:Y:S05]  /*1e60*/  @!P0 BRA `(.L_x_8) ;  /* 0xffffffe800b88947 */ /* 0x000fea000383ffff */
.L_x_0:
[----:B------:R-:W0:Y:S08]  /*1e70*/  LDC.64 R10, c[0x0][0x398] ;  /* 0x0000e600ff0a7b82 */ /* 0x000e300000000a00 */
[----:B------:R-:W1:Y:S01]  /*1e80*/  LDC R6, c[0x0][0x3a8] ;  /* 0x0000ea00ff067b82 */ /* 0x000e620000000800 */
[----:B0-----:R-:W-:-:S04]  /*1e90*/  ISETP.NE.U32.AND P0, PT, R10, RZ, PT ;  /* 0x000000ff0a00720c */ /* 0x001fc80003f05070 */
[----:B------:R-:W-:-:S03]  /*1ea0*/  ISETP.NE.AND.EX P0, PT, R11, RZ, PT, P0 ;  /* 0x000000ff0b00720c */ /* 0x000fc60003f05300 */
[----:B------:R-:W0:Y:S10]  /*1eb0*/  LDC.64 R10, c[0x0][0x380] ;  /* 0x0000e000ff0a7b82 */ /* 0x000e340000000a00 */
[----:B------:R-:W2:Y:S02]  /*1ec0*/  @P0 LDC.64 R12, c[0x0][0x398] ;  /* 0x0000e600ff0c0b82 */ /* 0x000ea40000000a00 */
[----:B--2---:R-:W-:-:S06]  /*1ed0*/  @P0 IMAD.WIDE.U32 R12, R7, 0x2, R12 ;  /* 0x00000002070c0825 */ /* 0x004fcc00078e000c */
[----:B------:R-:W2:Y:S01]  /*1ee0*/  @P0 LDG.E.U16.CONSTANT R12, desc[UR14][R12.64] ;  /* 0x0000000e0c0c0981 */ /* 0x000ea2000c1e9500 */
[----:B-1----:R-:W-:-:S04]  /*1ef0*/  IMAD R7, R0, R6, R7 ;  /* 0x0000000600077224 */ /* 0x002fc800078e0207 */
[----:B------:R-:W-:-:S04]  /*1f00*/  IMAD R7, R3, R7, R2 ;  /* 0x0000000703077224 */ /* 0x000fc800078e0202 */
[----:B------:R-:W-:-:S04]  /*1f10*/  IMAD R7, R5, R7, R4 ;  /* 0x0000000705077224 */ /* 0x000fc800078e0204 */
[----:B0-----:R-:W-:-:S04]  /*1f20*/  IMAD.WIDE.U32 R10, R7, 0x2, R10 ;  /* 0x00000002070a7825 */ /* 0x001fc800078e000a */
[----:B--2---:R-:W-:-:S05]  /*1f30*/  @P0 HADD2.F32 R0, -RZ, R12.H0_H0 ;  /* 0x2000000cff000230 */ /* 0x004fca0000004100 */
[----:B------:R-:W-:-:S05]  /*1f40*/  @P0 FADD R8, R0, R8 ;  /* 0x0000000800080221 */ /* 0x000fca0000000000 */
[----:B------:R-:W-:-:S05]  /*1f50*/  F2FP.F16.F32.PACK_AB R0, RZ, R8 ;  /* 0x00000008ff00723e */ /* 0x000fca00000000ff */
[----:B------:R-:W-:Y:S01]  /*1f60*/  STG.E.U16 desc[UR14][R10.64], R0 ;  /* 0x000000000a007986 */ /* 0x000fe2000c10150e */
[----:B------:R-:W-:Y:S05]  /*1f70*/  EXIT ;  /* 0x000000000000794d */ /* 0x000fea0003800000 */
.L_x_9:
[----:B------:R-:W-:-:S00]  /*1f80*/  BRA `(.L_x_9) ;  /* 0xfffffffc00fc7947 */ /* 0x000fc0000383ffff */
[----:B------:R-:W-:-:S00]  /*1f90*/  NOP ;  /* 0x0000000000007918 */ /* 0x000fc00000000000 */
        /* <DEDUP_REMOVED lines=14> */
.L_x_62:


//--------------------- .text.steel_conv1d_general_kernel --------------------------
	.section	.text.steel_conv1d_general_kernel,"ax",@progbits
	.align	128
        .global         steel_conv1d_general_kernel
        .type           steel_conv1d_general_kernel,@function
        .size           steel_conv1d_general_kernel,(.L_x_63 - steel_conv1d_general_kernel)
        .other          steel_conv1d_general_kernel,@"STO_CUDA_ENTRY STV_DEFAULT"
steel_conv1d_general_kernel:
.text.steel_conv1d_general_kernel:
[----:B------:R-:W-:Y:S01]  /*0000*/  LDC R1, c[0x0][0x37c] ;  /* 0x0000df00ff017b82 */ /* 0x000fe20000000800 */
[----:B------:R-:W0:Y:S01]  /*0010*/  LDCU.128 UR8, c[0x0][0x3b0] ;  /* 0x00007600ff0877ac */ /* 0x000e220008000c00 */
[----:B------:R-:W1:Y:S01]  /*0020*/  S2R R7, SR_CTAID.Z ;  /* 0x0000000000077919 */ /* 0x000e620000002700 */
[----:B------:R-:W2:Y:S01]  /*0030*/  LDCU.64 UR6, c[0x0][0x3a8] ;  /* 0x00007500ff0677ac */ /* 0x000ea20008000a00 */
[----:B0-----:R-:W0:Y:S01]  /*0040*/  I2F.U32.RP R0, UR9 ;  /* 0x0000000900007d06 */ /* 0x001e220008209000 */
[----:B------:R-:W-:Y:S01]  /*0050*/  UIADD3 UR4, UPT, UPT, UR8, -0x1, URZ ;  /* 0xffffffff08047890 */ /* 0x000fe2000fffe0ff */
[----:B------:R-:W-:-:S03]  /*0060*/  ISETP.NE.U32.AND P2, PT, RZ, UR9, PT ;  /* 0x00000009ff007c0c */ /* 0x000fc6000bf45070 */
[----:B------:R-:W-:Y:S02]  /*0070*/  UIMAD UR5, UR4, UR11, URZ ;  /* 0x0000000b040572a4 */ /* 0x000fe4000f8e02ff */
[----:B--2---:R-:W-:Y:S01]  /*0080*/  ULEA UR4, UR10, UR7, 0x1 ;  /* 0x000000070a047291 */ /* 0x004fe2000f8e08ff */
[----:B------:R-:W2:Y:S08]  /*0090*/  I2F.U32.RP R6, UR6 ;  /* 0x0000000600067d06 */ /* 0x000eb00008209000 */
[----:B0-----:R-:W0:Y:S08]  /*00a0*/  MUFU.RCP R0, R0 ;  /* 0x0000000000007308 */ /* 0x001e300000001000 */
[----:B--2---:R-:W2:Y:S01]  /*00b0*/  MUFU.RCP R6, R6 ;  /* 0x0000000600067308 */ /* 0x004ea20000001000 */
[----:B0-----:R-:W-:-:S02]  /*00c0*/  IADD3 R2, PT, PT, R0, 0xffffffe, RZ ;  /* 0x0ffffffe00027810 */ /* 0x001fc40007ffe0ff */
[----:B------:R-:W-:Y:S01]  /*00d0*/  LOP3.LUT R0, RZ, UR5, RZ, 0x33, !PT ;  /* 0x00000005ff007c12 */ /* 0x000fe2000f8e33ff */
[----:B------:R-:W0:Y:S04]  /*00e0*/  LDCU UR5, c[0x0][0x3a0] ;  /* 0x00007400ff0577ac */ /* 0x000e280008000800 */
[----:B------:R3:W4:Y:S01]  /*00f0*/  F2I.FTZ.U32.TRUNC.NTZ R3, R2 ;  /* 0x0000000200037305 */ /* 0x000722000021f000 */
[----:B--2---:R-:W-:-:S07]  /*0100*/  IADD3 R4, PT, PT, R6, 0xffffffe, RZ ;  /* 0x0ffffffe06047810 */ /* 0x004fce0007ffe0ff */
[----:B------:R2:W5:Y:S01]  /*0110*/  F2I.FTZ.U32.TRUNC.NTZ R5, R4 ;  /* 0x0000000400057305 */ /* 0x000562000021f000 */
[----:B---3--:R-:W-:Y:S01]  /*0120*/  IMAD.MOV.U32 R2, RZ, RZ, RZ ;  /* 0x000000ffff027224 */ /* 0x008fe200078e00ff */
[----:B----4-:R-:W-:Y:S01]  /*0130*/  IADD3 R9, PT, PT, RZ, -R3, RZ ;  /* 0x80000003ff097210 */ /* 0x010fe20007ffe0ff */
[----:B--2---:R-:W-:-:S04]  /*0140*/  HFMA2 R4, -RZ, RZ, 0, 0 ;  /* 0x00000000ff047431 */ /* 0x004fc800000001ff */
[----:B------:R-:W-:Y:S01]  /*0150*/  IMAD R9, R9, UR9, RZ ;  /* 0x0000000909097c24 */ /* 0x000fe2000f8e02ff */
[----:B-----5:R-:W-:-:S03]  /*0160*/  IADD3 R6, PT, PT, RZ, -R5, RZ ;  /* 0x80000005ff067210 */ /* 0x020fc60007ffe0ff */
[----:B------:R-:W-:Y:S01]  /*0170*/  IMAD.HI.U32 R3, R3, R9, R2 ;  /* 0x0000000903037227 */ /* 0x000fe200078e0002 */
[----:B------:R-:W-:Y:S01]  /*0180*/  IADD3 R2, PT, PT, R0, UR4, RZ ;  /* 0x0000000400027c10 */ /* 0x000fe2000fffe0ff */
[----:B------:R-:W2:Y:S02]  /*0190*/  S2UR UR4, SR_CTAID.X ;  /* 0x00000000000479c3 */ /* 0x000ea40000002500 */
[----:B------:R-:W-:Y:S02]  /*01a0*/  IMAD R9, R6, UR6, RZ ;  /* 0x0000000606097c24 */ /* 0x000fe4000f8e02ff */
[----:B------:R-:W-:Y:S01]  /*01b0*/  IMAD.HI.U32 R3, R3, R2, RZ ;  /* 0x0000000203037227 */ /* 0x000fe200078e00ff */
[----:B------:R-:W2:Y:S03]  /*01c0*/  S2R R6, SR_TID.X ;  /* 0x0000000000067919 */ /* 0x000ea60000002100 */
[----:B------:R-:W-:Y:S01]  /*01d0*/  IMAD.HI.U32 R0, R5, R9, R4 ;  /* 0x0000000905007227 */ /* 0x000fe200078e0004 */
[----:B------:R-:W-:-:S05]  /*01e0*/  IADD3 R5, PT, PT, -R3, RZ, RZ ;  /* 0x000000ff03057210 */ /* 0x000fca0007ffe1ff */
[----:B-1----:R-:W-:-:S04]  /*01f0*/  IMAD.HI.U32 R0, R0, R7, RZ ;  /* 0x0000000700007227 */ /* 0x002fc800078e00ff */
[----:B------:R-:W-:Y:S01]  /*0200*/  IMAD R2, R5, UR9, R2 ;  /* 0x0000000905027c24 */ /* 0x000fe2000f8e0202 */
[----:B------:R-:W-:Y:S01]  /*0210*/  IADD3 R4, PT, PT, -R0, RZ, RZ ;  /* 0x000000ff00047210 */ /* 0x000fe20007ffe1ff */
[----:B------:R-:W2:Y:S03]  /*0220*/  LDC R5, c[0x0][0x360] ;  /* 0x0000d800ff057b82 */ /* 0x000ea60000000800 */
[----:B------:R-:W-:Y:S01]  /*0230*/  ISETP.GE.U32.AND P0, PT, R2, UR9, PT ;  /* 0x0000000902007c0c */ /* 0x000fe2000bf06070 */
[----:B------:R-:W-:-:S05]  /*0240*/  IMAD R4, R4, UR6, R7 ;  /* 0x0000000604047c24 */ /* 0x000fca000f8e0207 */
[----:B------:R-:W-:-:S07]  /*0250*/  ISETP.GE.U32.AND P3, PT, R4, UR6, PT ;  /* 0x0000000604007c0c */ /* 0x000fce000bf66070 */
[----:B------:R-:W-:Y:S01]  /*0260*/  @P0 VIADD R2, R2, -UR9 ;  /* 0x8000000902020c36 */ /* 0x000fe20008000000 */
[----:B------:R-:W-:Y:S02]  /*0270*/  @P0 IADD3 R3, PT, PT, R3, 0x1, RZ ;  /* 0x0000000103030810 */ /* 0x000fe40007ffe0ff */
[----:B------:R-:W-:Y:S02]  /*0280*/  ISETP.NE.U32.AND P0, PT, RZ, UR6, PT ;  /* 0x00000006ff007c0c */ /* 0x000fe4000bf05070 */
[----:B------:R-:W-:Y:S02]  /*0290*/  ISETP.GE.U32.AND P1, PT, R2, UR9, PT ;  /* 0x0000000902007c0c */ /* 0x000fe4000bf26070 */
[----:B------:R-:W-:Y:S01]  /*02a0*/  @P3 IADD3 R4, PT, PT, R4, -UR6, RZ ;  /* 0x8000000604043c10 */ /* 0x000fe2000fffe0ff */
[----:B--2---:R-:W-:Y:S01]  /*02b0*/  IMAD R2, R5, UR4, R6 ;  /* 0x0000000405027c24 */ /* 0x004fe2000f8e0206 */
[----:B------:R-:W-:Y:S02]  /*02c0*/  @P3 IADD3 R0, PT, PT, R0, 0x1, RZ ;  /* 0x0000000100003810 */ /* 0x000fe40007ffe0ff */
[----:B------:R-:W-:-:S07]  /*02d0*/  ISETP.GE.U32.AND P4, PT, R4, UR6, PT ;  /* 0x0000000604007c0c */ /* 0x000fce000bf86070 */
[----:B------:R-:W-:Y:S02]  /*02e0*/  @P1 IADD3 R3, PT, PT, R3, 0x1, RZ ;  /* 0x0000000103031810 */ /* 0x000fe40007ffe0ff */
[----:B------:R-:W-:-:S04]  /*02f0*/  @!P2 LOP3.LUT R3, RZ, UR9, RZ, 0x33, !PT ;  /* 0x00000009ff03ac12 */ /* 0x000fc8000f8e33ff */
[----:B------:R-:W-:Y:S01]  /*0300*/  IADD3 R3, PT, PT, R3, 0x1, RZ ;  /* 0x0000000103037810 */ /* 0x000fe20007ffe0ff */
[----:B------:R-:W-:Y:S01]  /*0310*/  @P4 VIADD R0, R0, 0x1 ;  /* 0x0000000100004836 */ /* 0x000fe20000000000 */
[----:B------:R-:W-:Y:S02]  /*0320*/  @!P0 LOP3.LUT R0, RZ, UR6, RZ, 0x33, !PT ;  /* 0x00000006ff008c12 */ /* 0x000fe4000f8e33ff */
[----:B------:R-:W-:Y:S02]  /*0330*/  ISETP.GE.U32.AND P0, PT, R2, R3, PT ;  /* 0x000000030200720c */ /* 0x000fe40003f06070 */
[C---:B------:R-:W-:Y:S02]  /*0340*/  IADD3 R4, PT, PT, -R0.reuse, RZ, RZ ;  /* 0x000000ff00047210 */ /* 0x040fe40007ffe1ff */
[----:B0-----:R-:W-:-:S03]  /*0350*/  ISETP.GE.U32.OR P0, PT, R0, UR5, P0 ;  /* 0x0000000500007c0c */ /* 0x001fc60008706470 */
        /* <DEDUP_REMOVED lines=10> */
[----:B0-----:R-:W-:Y:S01]  /*0400*/  IMAD.MOV.U32 R6, RZ, RZ, RZ ;  /* 0x000000ffff067224 */ /* 0x001fe200078e00ff */
        /* <DEDUP_REMOVED lines=8> */
[-C--:B------:R-:W-:Y:S02]  /*0490*/  @P0 IADD3 R11, PT, PT, R11, -R4.reuse, RZ ;  /* 0x800000040b0b0210 */ /* 0x080fe40007ffe0ff */
[----:B------:R-:W-:Y:S02]  /*04a0*/  @P0 IADD3 R7, PT, PT, R7, 0x1, RZ ;  /* 0x0000000107070810 */ /* 0x000fe40007ffe0ff */
[----:B------:R-:W-:Y:S02]  /*04b0*/  ISETP.GE.U32.AND P1, PT, R11, R4, PT ;  /* 0x000000040b00720c */ /* 0x000fe40003f26070 */
[----:B------:R-:W-:-:S11]  /*04c0*/  ISETP.NE.U32.AND P0, PT, R4, RZ, PT ;  /* 0x000000ff0400720c */ /* 0x000fd60003f05070 */
[----:B------:R-:W-:-:S04]  /*04d0*/  @P1 IADD3 R7, PT, PT, R7, 0x1, RZ ;  /* 0x0000000107071810 */ /* 0x000fc80007ffe0ff */
[----:B------:R-:W-:-:S04]  /*04e0*/  SEL R10, R8, R7, !P0 ;  /* 0x00000007080a7207 */ /* 0x000fc80004000000 */
[----:B------:R-:W0:Y:S01]  /*04f0*/  I2F.U32.RP R11, R10 ;  /* 0x0000000a000b7306 */ /* 0x000e220000209000 */
[----:B------:R-:W-:Y:S02]  /*0500*/  IADD3 R13, PT, PT, RZ, -R10, RZ ;  /* 0x8000000aff0d7210 */ /* 0x000fe40007ffe0ff */
[----:B------:R-:W-:-:S05]  /*0510*/  ISETP.NE.U32.AND P1, PT, R10, RZ, PT ;  /* 0x000000ff0a00720c */ /* 0x000fca0003f25070 */
[----:B0-----:R-:W0:Y:S02]  /*0520*/  MUFU.RCP R11, R11 ;  /* 0x0000000b000b7308 */ /* 0x001e240000001000 */
[----:B0-----:R-:W-:-:S06]  /*0530*/  VIADD R6, R11, 0xffffffe ;  /* 0x0ffffffe0b067836 */ /* 0x001fcc0000000000 */
        /* <DEDUP_REMOVED lines=21> */
[----:B------:R-:W-:Y:S01]  /*0690*/  @P2 VIADD R13, R13, 0x1 ;  /* 0x000000010d0d2836 */ /* 0x000fe20000000000 */
[----:B------:R-:W-:Y:S01]  /*06a0*/  @!P1 LOP3.LUT R13, RZ, R10, RZ, 0x33, !PT ;  /* 0x0000000aff0d9212 */ /* 0x000fe200078e33ff */
[----:B--2---:R-:W-:Y:S06]  /*06b0*/  @P4 BRA `(.L_x_10) ;  /* 0x00000010006c4947 */ /* 0x004fec0003800000 */
[----:B------:R-:W-:Y:S01]  /*06c0*/  UISETP.NE.AND UP0, UPT, UR8, URZ, UPT ;  /* 0x000000ff0800728c */ /* 0x000fe2000bf05270 */
[----:B------:R-:W-:-:S04]  /*06d0*/  IMAD R7, R0, UR4, RZ ;  /* 0x0000000400077c24 */ /* 0x000fc8000f8e02ff */
[----:B------:R-:W-:-:S04]  /*06e0*/  IMAD R7, R4, R13, R7 ;  /* 0x0000000d04077224 */ /* 0x000fc800078e0207 */
[----:B------:R-:W-:Y:S05]  /*06f0*/  BRA.U !UP0, `(.L_x_10) ;  /* 0x00000011085c7547 */ /* 0x000fea000b800000 */
[----:B------:R-:W-:Y:S01]  /*0700*/  IMAD R8, R2, UR9, RZ ;  /* 0x0000000902087c24 */ /* 0x000fe2000f8e02ff */
[----:B------:R-:W-:Y:S01]  /*0710*/  MOV R6, RZ ;  /* 0x000000ff00067202 */ /* 0x000fe20000000f00 */
[----:B------:R-:W-:-:S03]  /*0720*/  UMOV UR4, URZ ;  /* 0x000000ff00047c82 */ /* 0x000fc60008000000 */
[----:B------:R-:W-:-:S07]  /*0730*/  IADD3 R8, PT, PT, R8, -UR10, RZ ;  /* 0x8000000a08087c10 */ /* 0x000fce000fffe0ff */
.L_x_17:
[----:B------:R-:W0:Y:S01]  /*0740*/  LDCU UR5, c[0x0][0x3b0] ;  /* 0x00007600ff0577ac */ /* 0x000e220008000800 */
[----:B------:R-:W-:Y:S01]  /*0750*/  IADD3 R9, PT, PT, R7, UR4, RZ ;  /* 0x0000000407097c10 */ /* 0x000fe2000fffe0ff */
[----:B------:R-:W-:Y:S01]  /*0760*/  IMAD R10, R5, R4, UR4 ;  /* 0x00000004050a7e24 */ /* 0x000fe2000f8e0204 */
[----:B------:R-:W-:-:S06]  /*0770*/  UIADD3 UR4, UPT, UPT, UR4, 0x1, URZ ;  /* 0x0000000104047890 */ /* 0x000fcc000fffe0ff */
[----:B------:R-:W-:Y:S01]  /*0780*/  ISETP.LE.U32.AND P3, PT, R4, UR4, PT ;  /* 0x0000000404007c0c */ /* 0x000fe2000bf63070 */
[----:B0-----:R-:W-:-:S03]  /*0790*/  UISETP.GE.U32.AND UP0, UPT, UR5, 0x8, UPT ;  /* 0x000000080500788c */ /* 0x001fc6000bf06070 */
[----:B------:R-:W-:-:S06]  /*07a0*/  UMOV UR5, URZ ;  /* 0x000000ff00057c82 */ /* 0x000fcc0008000000 */
[----:B------:R-:W-:Y:S05]  /*07b0*/  BRA.U !UP0, `(.L_x_11) ;  /* 0x00000009084c7547 */ /* 0x000fea000b800000 */
[----:B------:R-:W0:Y:S01]  /*07c0*/  LDC.64 R14, c[0x0][0x3b0] ;  /* 0x0000ec00ff0e7b82 */ /* 0x000e220000000a00 */
[----:B------:R-:W-:Y:S01]  /*07d0*/  MOV R22, R8 ;  /* 0x0000000800167202 */ /* 0x000fe20000000f00 */
[----:B------:R-:W1:Y:S01]  /*07e0*/  LDCU UR6, c[0x0][0x3ac] ;  /* 0x00007580ff0677ac */ /* 0x000e620008000800 */
[----:B------:R-:W-:-:S05]  /*07f0*/  UMOV UR5, URZ ;  /* 0x000000ff00057c82 */ /* 0x000fca0008000000 */
[----:B------:R-:W2:Y:S01]  /*0800*/  LDC.64 R12, c[0x0][0x3b8] ;  /* 0x0000ee00ff0c7b82 */ /* 0x000ea20000000a00 */
[----:B0-----:R-:W-:Y:S01]  /*0810*/  IMAD R16, R2, R15, RZ ;  /* 0x0000000f02107224 */ /* 0x001fe200078e02ff */
[----:B------:R-:W-:-:S04]  /*0820*/  LOP3.LUT R23, R14, 0xfffffff8, RZ, 0xc0, !PT ;  /* 0xfffffff80e177812 */ /* 0x000fc800078ec0ff */
[----:B------:R-:W-:Y:S01]  /*0830*/  IADD3 R23, PT, PT, -R23, RZ, RZ ;  /* 0x000000ff17177210 */ /* 0x000fe20007ffe1ff */
[C-C-:B--2---:R-:W-:Y:S01]  /*0840*/  IMAD R15, R13.reuse, 0x2, R16.reuse ;  /* 0x000000020d0f7824 */ /* 0x144fe200078e0210 */
[CC--:B------:R-:W-:Y:S01]  /*0850*/  LEA R19, R13.reuse, R16.reuse, 0x2 ;  /* 0x000000100d137211 */ /* 0x0c0fe200078e10ff */
[C-C-:B------:R-:W-:Y:S01]  /*0860*/  IMAD R17, R13.reuse, 0x3, R16.reuse ;  /* 0x000000030d117824 */ /* 0x140fe200078e0210 */
[----:B------:R-:W-:Y:S01]  /*0870*/  IADD3 R11, PT, PT, -R12, R16, R13 ;  /* 0x000000100c0b7210 */ /* 0x000fe20007ffe10d */
[C-C-:B------:R-:W-:Y:S02]  /*0880*/  IMAD R21, R13.reuse, 0x5, R16.reuse ;  /* 0x000000050d157824 */ /* 0x140fe400078e0210 */
[--C-:B------:R-:W-:Y:S01]  /*0890*/  IMAD R25, R13, 0x6, R16.reuse ;  /* 0x000000060d197824 */ /* 0x100fe200078e0210 */
[-C--:B------:R-:W-:Y:S01]  /*08a0*/  IADD3 R14, PT, PT, R17, -R12.reuse, RZ ;  /* 0x8000000c110e7210 */ /* 0x080fe20007ffe0ff */
[----:B------:R-:W-:Y:S01]  /*08b0*/  IMAD R27, R13, 0x7, R16 ;  /* 0x000000070d1b7824 */ /* 0x000fe200078e0210 */
[-C--:B------:R-:W-:Y:S01]  /*08c0*/  IADD3 R13, PT, PT, R15, -R12.reuse, RZ ;  /* 0x8000000c0f0d7210 */ /* 0x080fe20007ffe0ff */
[----:B------:R-:W-:Y:S01]  /*08d0*/  IMAD.IADD R20, R21, 0x1, -R12 ;  /* 0x0000000115147824 */ /* 0x000fe200078e0a0c */
[----:B------:R-:W-:-:S02]  /*08e0*/  IADD3 R15, PT, PT, R19, -R12, RZ ;  /* 0x8000000c130f7210 */ /* 0x000fc40007ffe0ff */
[-C--:B------:R-:W-:Y:S02]  /*08f0*/  IADD3 R21, PT, PT, R25, -R12.reuse, RZ ;  /* 0x8000000c19157210 */ /* 0x080fe40007ffe0ff */
[----:B-1----:R-:W-:-:S07]  /*0900*/  IADD3 R12, PT, PT, R27, -R12, RZ ;  /* 0x8000000c1b0c7210 */ /* 0x002fce0007ffe0ff */
.L_x_12:
[C---:B------:R-:W-:Y:S01]  /*0910*/  ISETP.GE.AND P0, PT, R22.reuse, UR6, PT ;  /* 0x0000000616007c0c */ /* 0x040fe2000bf06270 */
[----:B------:R-:W0:Y:S03]  /*0920*/  LDC R25, c[0x0][0x3bc] ;  /* 0x0000ef00ff197b82 */ /* 0x000e260000000800 */
[----:B------:R-:W-:-:S13]  /*0930*/  ISETP.LT.OR P0, PT, R22, RZ, P0 ;  /* 0x000000ff1600720c */ /* 0x000fda0000701670 */
[----:B------:R-:W1:Y:S08]  /*0940*/  @!P0 LDC R27, c[0x0][0x3b0] ;  /* 0x0000ec00ff1b8b82 */ /* 0x000e700000000800 */
[----:B------:R-:W2:Y:S01]  /*0950*/  @!P0 LDC.64 R16, c[0x0][0x390] ;  /* 0x0000e400ff108b82 */ /* 0x000ea20000000a00 */
[----:B0-----:R-:W-:-:S04]  /*0960*/  IMAD R24, R25, UR5, R8 ;  /* 0x0000000519187c24 */ /* 0x001fc8000f8e0208 */
[----:B------:R-:W-:-:S03]  /*0970*/  @!P0 IMAD R29, R9, UR6, R24 ;  /* 0x00000006091d8c24 */ /* 0x000fc6000f8e0218 */
[----:B------:R-:W0:Y:S01]  /*0980*/  @!P0 LDC.64 R18, c[0x0][0x388] ;  /* 0x0000e200ff128b82 */ /* 0x000e220000000a00 */
[----:B-1----:R-:W-:-:S04]  /*0990*/  @!P0 IMAD R27, R10, R27, UR5 ;  /* 0x000000050a1b8e24 */ /* 0x002fc8000f8e021b */
[----:B--2---:R-:W-:-:S06]  /*09a0*/  @!P0 IMAD.WIDE.U32 R26, R27, 0x4, R16 ;  /* 0x000000041b1a8825 */ /* 0x004fcc00078e0010 */
[----:B------:R1:W2:Y:S01]  /*09b0*/  @!P0 LDG.E.CONSTANT R26, desc[UR12][R26.64] ;  /* 0x0000000c1a1a8981 */ /* 0x0002a2000c1e9900 */
[----:B0-----:R-:W-:-:S06]  /*09c0*/  @!P0 IMAD.WIDE.U32 R28, R29, 0x4, R18 ;  /* 0x000000041d1c8825 */ /* 0x001fcc00078e0012 */
[----:B------:R-:W2:Y:S01]  /*09d0*/  @!P0 LDG.E.CONSTANT R29, desc[UR12][R28.64] ;  /* 0x0000000c1c1d8981 */ /* 0x000ea2000c1e9900 */
[----:B------:R-:W-:-:S04]  /*09e0*/  ISETP.GE.AND P1, PT, R11, UR6, PT ;  /* 0x000000060b007c0c */ /* 0x000fc8000bf26270 */
[----:B------:R-:W-:-:S13]  /*09f0*/  ISETP.LT.OR P1, PT, R11, RZ, P1 ;  /* 0x000000ff0b00720c */ /* 0x000fda0000f21670 */
[----:B-1----:R-:W0:Y:S08]  /*0a00*/  @!P1 LDC R27, c[0x0][0x3b0] ;  /* 0x0000ec00ff1b9b82 */ /* 0x002e300000000800 */
[----:B------:R-:W1:Y:S08]  /*0a10*/  @!P1 LDC.64 R16, c[0x0][0x390] ;  /* 0x0000e400ff109b82 */ /* 0x000e700000000a00 */
[----:B------:R-:W3:Y:S01]  /*0a20*/  @!P1 LDC.64 R18, c[0x0][0x388] ;  /* 0x0000e200ff129b82 */ /* 0x000ee20000000a00 */
[----:B------:R-:W-:Y:S01]  /*0a30*/  IADD3 R24, PT, PT, R24, R25, RZ ;  /* 0x0000001918187210 */ /* 0x000fe20007ffe0ff */
[----:B0-----:R-:W-:-:S02]  /*0a40*/  @!P1 IMAD R27, R10, R27, UR5 ;  /* 0x000000050a1b9e24 */ /* 0x001fc4000f8e021b */
[----:B--2---:R-:W-:Y:S02]  /*0a50*/  @!P0 FFMA R6, R29, R26, R6 ;  /* 0x0000001a1d068223 */ /* 0x004fe40000000006 */
[----:B------:R-:W-:Y:S02]  /*0a60*/  @!P1 VIADD R29, R27, 0x1 ;  /* 0x000000011b1d9836 */ /* 0x000fe40000000000 */
[----:B------:R-:W-:Y:S02]  /*0a70*/  @!P1 IMAD R27, R9, UR6, R24 ;  /* 0x00000006091b9c24 */ /* 0x000fe4000f8e0218 */
[----:B-1----:R-:W-:-:S04]  /*0a80*/  @!P1 IMAD.WIDE.U32 R28, R29, 0x4, R16 ;  /* 0x000000041d1c9825 */ /* 0x002fc800078e0010 */
[----:B---3--:R-:W-:Y:S02]  /*0a90*/  @!P1 IMAD.WIDE.U32 R26, R27, 0x4, R18 ;  /* 0x000000041b1a9825 */ /* 0x008fe400078e0012 */
[----:B------:R0:W2:Y:S04]  /*0aa0*/  @!P1 LDG.E.CONSTANT R28, desc[UR12][R28.64] ;  /* 0x0000000c1c1c9981 */ /* 0x0000a8000c1e9900 */
[----:B------:R-:W2:Y:S01]  /*0ab0*/  @!P1 LDG.E.CONSTANT R27, desc[UR12][R26.64] ;  /* 0x0000000c1a1b9981 */ /* 0x000ea2000c1e9900 */
[----:B------:R-:W-:-:S04]  /*0ac0*/  ISETP.GE.AND P0, PT, R13, UR6, PT ;  /* 0x000000060d007c0c */ /* 0x000fc8000bf06270 */
[----:B------:R-:W-:-:S13]  /*0ad0*/  ISETP.LT.OR P0, PT, R13, RZ, P0 ;  /* 0x000000ff0d00720c */ /* 0x000fda0000701670 */
[----:B0-----:R-:W0:Y:S08]  /*0ae0*/  @!P0 LDC R29, c[0x0][0x3b0] ;  /* 0x0000ec00ff1d8b82 */ /* 0x001e300000000800 */
[----:B------:R-:W1:Y:S08]  /*0af0*/  @!P0 LDC.64 R16, c[0x0][0x390] ;  /* 0x0000e400ff108b82 */ /* 0x000e700000000a00 */
[----:B------:R-:W3:Y:S01]  /*0b00*/  @!P0 LDC.64 R18, c[0x0][0x388] ;  /* 0x0000e200ff128b82 */ /* 0x000ee20000000a00 */
[----:B------:R-:W-:Y:S01]  /*0b10*/  IADD3 R24, PT, PT, R24, R25, RZ ;  /* 0x0000001918187210 */ /* 0x000fe20007ffe0ff */
[----:B--2---:R-:W-:Y:S01]  /*0b20*/  @!P1 FFMA R6, R27, R28, R6 ;  /* 0x0000001c1b069223 */ /* 0x004fe20000000006 */
[----:B0-----:R-:W-:-:S03]  /*0b30*/  @!P0 IMAD R27, R10, R29, UR5 ;  /* 0x000000050a1b8e24 */ /* 0x001fc6000f8e021d */
[----:B------:R-:W-:Y:S02]  /*0b40*/  @!P0 IMAD R29, R9, UR6, R24 ;  /* 0x00000006091d8c24 */ /* 0x000fe4000f8e0218 */
[----:B------:R-:W-:Y:S02]  /*0b50*/  @!P0 IADD3 R27, PT, PT, R27, 0x2, RZ ;  /* 0x000000021b1b8810 */ /* 0x000fe40007ffe0ff */
[----:B---3--:R-:W-:-:S04]  /*0b60*/  @!P0 IMAD.WIDE.U32 R28, R29, 0x4, R18 ;  /* 0x000000041d1c8825 */ /* 0x008fc800078e0012 */
[----:B-1----:R-:W-:Y:S02]  /*0b70*/  @!P0 IMAD.WIDE.U32 R26, R27, 0x4, R16 ;  /* 0x000000041b1a8825 */ /* 0x002fe400078e0010 */
[----:B------:R-:W2:Y:S04]  /*0b80*/  @!P0 LDG.E.CONSTANT R29, desc[UR12][R28.64] ;  /* 0x0000000c1c1d8981 */ /* 0x000ea8000c1e9900 */
[----:B------:R0:W2:Y:S01]  /*0b90*/  @!P0 LDG.E.CONSTANT R26, desc[UR12][R26.64] ;  /* 0x0000000c1a1a8981 */ /* 0x0000a2000c1e9900 */
[----:B------:R-:W-:-:S04]  /*0ba0*/  ISETP.GE.AND P1, PT, R14, UR6, PT ;  /* 0x000000060e007c0c */ /* 0x000fc8000bf26270 */
[----:B------:R-:W-:-:S13]  /*0bb0*/  ISETP.LT.OR P1, PT, R14, RZ, P1 ;  /* 0x000000ff0e00720c */ /* 0x000fda0000f21670 */
[----:B0-----:R-:W0:Y:S08]  /*0bc0*/  @!P1 LDC R27, c[0x0][0x3b0] ;  /* 0x0000ec00ff1b9b82 */ /* 0x001e300000000800 */
[----:B------:R-:W1:Y:S08]  /*0bd0*/  @!P1 LDC.64 R16, c[0x0][0x390] ;  /* 0x0000e400ff109b82 */ /* 0x000e700000000a00 */
[----:B------:R-:W3:Y:S01]  /*0be0*/  @!P1 LDC.64 R18, c[0x0][0x388] ;  /* 0x0000e200ff129b82 */ /* 0x000ee20000000a00 */
[----:B------:R-:W-:-:S02]  /*0bf0*/  IMAD.IADD R24, R24, 0x1, R25 ;  /* 0x0000000118187824 */ /* 0x000fc400078e0219 */
[----:B0-----:R-:W-:-:S05]  /*0c00*/  @!P1 IMAD R27, R10, R27, UR5 ;  /* 0x000000050a1b9e24 */ /* 0x001fca000f8e021b */
[----:B------:R-:W-:Y:S01]  /*0c10*/  @!P1 IADD3 R27, PT, PT, R27, 0x3, RZ ;  /* 0x000000031b1b9810 */ /* 0x000fe20007ffe0ff */
[----:B--2---:R-:W-:Y:S01]  /*0c20*/  @!P0 FFMA R6, R29, R26, R6 ;  /* 0x0000001a1d068223 */ /* 0x004fe20000000006 */
[----:B------:R-:W-:-:S03]  /*0c30*/  @!P1 IMAD R29, R9, UR6, R24 ;  /* 0x00000006091d9c24 */ /* 0x000fc6000f8e0218 */
        /* <DEDUP_REMOVED lines=9> */
[----:B0-----:R-:W-:-:S05]  /*0cd0*/  @!P0 IMAD R27, R10, R27, UR5 ;  /* 0x000000050a1b8e24 */ /* 0x001fca000f8e021b */
[----:B------:R-:W-:Y:S02]  /*0ce0*/  @!P0 IADD3 R27, PT, PT, R27, 0x4, RZ ;  /* 0x000000041b1b8810 */ /* 0x000fe40007ffe0ff */
[----:B------:R-:W-:Y:S01]  /*0cf0*/  IADD3 R24, PT, PT, R24, R25, RZ ;  /* 0x0000001918187210 */ /* 0x000fe20007ffe0ff */
[----:B--2---:R-:W-:Y:S01]  /*0d00*/  @!P1 FFMA R6, R29, R26, R6 ;  /* 0x0000001a1d069223 */ /* 0x004fe20000000006 */
[----:B------:R-:W-:-:S04]  /*0d10*/  ISETP.GE.AND P1, PT, R20, UR6, PT ;  /* 0x0000000614007c0c */ /* 0x000fc8000bf26270 */
[----:B------:R-:W-:Y:S01]  /*0d20*/  ISETP.LT.OR P1, PT, R20, RZ, P1 ;  /* 0x000000ff1400720c */ /* 0x000fe20000f21670 */
[----:B-1----:R-:W-:-:S06]  /*0d30*/  @!P0 IMAD.WIDE.U32 R26, R27, 0x4, R16 ;  /* 0x000000041b1a8825 */ /* 0x002fcc00078e0010 */
[----:B------:R0:W2:Y:S01]  /*0d40*/  @!P0 LDG.E.CONSTANT R26, desc[UR12][R26.64] ;  /* 0x0000000c1a1a8981 */ /* 0x0000a2000c1e9900 */
[----:B------:R-:W-:-:S05]  /*0d50*/  @!P0 IMAD R29, R9, UR6, R24 ;  /* 0x00000006091d8c24 */ /* 0x000fca000f8e0218 */
[----:B------:R-:W1:Y:S08]  /*0d60*/  @!P1 LDC.64 R16, c[0x0][0x390] ;  /* 0x0000e400ff109b82 */ /* 0x000e700000000a00 */
[----:B0-----:R-:W0:Y:S01]  /*0d70*/  @!P1 LDC R27, c[0x0][0x3b0] ;  /* 0x0000ec00ff1b9b82 */ /* 0x001e220000000800 */
[----:B---3--:R-:W-:-:S06]  /*0d80*/  @!P0 IMAD.WIDE.U32 R28, R29, 0x4, R18 ;  /* 0x000000041d1c8825 */ /* 0x008fcc00078e0012 */
[----:B------:R-:W2:Y:S01]  /*0d90*/  @!P0 LDG.E.CONSTANT R29, desc[UR12][R28.64] ;  /* 0x0000000c1c1d8981 */ /* 0x000ea2000c1e9900 */
[----:B------:R-:W3:Y:S01]  /*0da0*/  @!P1 LDC.64 R18, c[0x0][0x388] ;  /* 0x0000e200ff129b82 */ /* 0x000ee20000000a00 */
[----:B------:R-:W-:Y:S01]  /*0db0*/  IADD3 R24, PT, PT, R24, R25, RZ ;  /* 0x0000001918187210 */ /* 0x000fe20007ffe0ff */
[----:B0-----:R-:W-:-:S05]  /*0dc0*/  @!P1 IMAD R27, R10, R27, UR5 ;  /* 0x000000050a1b9e24 */ /* 0x001fca000f8e021b */
[----:B------:R-:W-:-:S05]  /*0dd0*/  @!P1 IADD3 R27, PT, PT, R27, 0x5, RZ ;  /* 0x000000051b1b9810 */ /* 0x000fca0007ffe0ff */
[----:B-1----:R-:W-:-:S04]  /*0de0*/  @!P1 IMAD.WIDE.U32 R16, R27, 0x4, R16 ;  /* 0x000000041b109825 */ /* 0x002fc800078e0010 */
[----:B------:R-:W-:Y:S02]  /*0df0*/  @!P1 IMAD R27, R9, UR6, R24 ;  /* 0x00000006091b9c24 */ /* 0x000fe4000f8e0218 */
[----:B------:R0:W4:Y:S02]  /*0e00*/  @!P1 LDG.E.CONSTANT R16, desc[UR12][R16.64] ;  /* 0x0000000c10109981 */ /* 0x000124000c1e9900 */
[----:B---3--:R-:W-:-:S06]  /*0e10*/  @!P1 IMAD.WIDE.U32 R18, R27, 0x4, R18 ;  /* 0x000000041b129825 */ /* 0x008fcc00078e0012 */
[----:B------:R-:W4:Y:S01]  /*0e20*/  @!P1 LDG.E.CONSTANT R19, desc[UR12][R18.64] ;  /* 0x0000000c12139981 */ /* 0x000f22000c1e9900 */
[----:B------:R-:W-:Y:S01]  /*0e30*/  IADD3 R24, PT, PT, R24, R25, RZ ;  /* 0x0000001918187210 */ /* 0x000fe20007ffe0ff */
[----:B--2---:R-:W-:Y:S01]  /*0e40*/  @!P0 FFMA R6, R29, R26, R6 ;  /* 0x0000001a1d068223 */ /* 0x004fe20000000006 */
[----:B------:R-:W-:-:S04]  /*0e50*/  ISETP.GE.AND P0, PT, R21, UR6, PT ;  /* 0x0000000615007c0c */ /* 0x000fc8000bf06270 */
[----:B------:R-:W-:-:S13]  /*0e60*/  ISETP.LT.OR P0, PT, R21, RZ, P0 ;  /* 0x000000ff1500720c */ /* 0x000fda0000701670 */
[----:B0-----:R-:W0:Y:S08]  /*0e70*/  @!P0 LDC R17, c[0x0][0x3b0] ;  /* 0x0000ec00ff118b82 */ /* 0x001e300000000800 */
[----:B------:R-:W1:Y:S08]  /*0e80*/  @!P0 LDC.64 R26, c[0x0][0x390] ;  /* 0x0000e400ff1a8b82 */ /* 0x000e700000000a00 */
[----:B------:R-:W2:Y:S01]  /*0e90*/  @!P0 LDC.64 R28, c[0x0][0x388] ;  /* 0x0000e200ff1c8b82 */ /* 0x000ea20000000a00 */
[----:B----4-:R-:W-:Y:S01]  /*0ea0*/  @!P1 FFMA R6, R19, R16, R6 ;  /* 0x0000001013069223 */ /* 0x010fe20000000006 */
[----:B------:R-:W-:-:S04]  /*0eb0*/  ISETP.GE.AND P1, PT, R12, UR6, PT ;  /* 0x000000060c007c0c */ /* 0x000fc8000bf26270 */
[----:B------:R-:W-:Y:S01]  /*0ec0*/  ISETP.LT.OR P1, PT, R12, RZ, P1 ;  /* 0x000000ff0c00720c */ /* 0x000fe20000f21670 */
[----:B0-----:R-:W-:-:S04]  /*0ed0*/  @!P0 IMAD R17, R10, R17, UR5 ;  /* 0x000000050a118e24 */ /* 0x001fc8000f8e0211 */
[----:B------:R-:W-:-:S04]  /*0ee0*/  @!P0 VIADD R17, R17, 0x6 ;  /* 0x0000000611118836 */ /* 0x000fc80000000000 */
[----:B-1----:R-:W-:-:S04]  /*0ef0*/  @!P0 IMAD.WIDE.U32 R26, R17, 0x4, R26 ;  /* 0x00000004111a8825 */ /* 0x002fc800078e001a */
[----:B------:R-:W0:Y:S01]  /*0f00*/  @!P1 LDC R19, c[0x0][0x3b0] ;  /* 0x0000ec00ff139b82 */ /* 0x000e220000000800 */
[----:B------:R-:W-:Y:S01]  /*0f10*/  @!P0 IMAD R17, R9, UR6, R24 ;  /* 0x0000000609118c24 */ /* 0x000fe2000f8e0218 */
[----:B------:R-:W3:Y:S03]  /*0f20*/  @!P0 LDG.E.CONSTANT R27, desc[UR12][R26.64] ;  /* 0x0000000c1a1b8981 */ /* 0x000ee6000c1e9900 */
[----:B--2---:R-:W-:-:S03]  /*0f30*/  @!P0 IMAD.WIDE.U32 R28, R17, 0x4, R28 ;  /* 0x00000004111c8825 */ /* 0x004fc600078e001c */
[----:B------:R-:W1:Y:S01]  /*0f40*/  @!P1 LDC.64 R16, c[0x0][0x390] ;  /* 0x0000e400ff109b82 */ /* 0x000e620000000a00 */
[----:B0-----:R-:W-:Y:S02]  /*0f50*/  @!P1 IMAD R19, R10, R19, UR5 ;  /* 0x000000050a139e24 */ /* 0x001fe4000f8e0213 */
[----:B------:R-:W3:Y:S03]  /*0f60*/  @!P0 LDG.E.CONSTANT R29, desc[UR12][R28.64] ;  /* 0x0000000c1c1d8981 */ /* 0x000ee6000c1e9900 */
[----:B------:R-:W-:-:S05]  /*0f70*/  @!P1 IADD3 R19, PT, PT, R19, 0x7, RZ ;  /* 0x0000000713139810 */ /* 0x000fca0007ffe0ff */
[----:B-1----:R-:W-:Y:S02]  /*0f80*/  @!P1 IMAD.WIDE.U32 R16, R19, 0x4, R16 ;  /* 0x0000000413109825 */ /* 0x002fe400078e0010 */
[----:B------:R-:W0:Y:S01]  /*0f90*/  @!P1 LDC.64 R18, c[0x0][0x388] ;  /* 0x0000e200ff129b82 */ /* 0x000e220000000a00 */
[----:B------:R-:W-:-:S03]  /*0fa0*/  @!P1 IADD3 R24, PT, PT, R24, R25, RZ ;  /* 0x0000001918189210 */ /* 0x000fc60007ffe0ff */
[----:B------:R-:W2:Y:S02]  /*0fb0*/  @!P1 LDG.E.CONSTANT R17, desc[UR12][R16.64] ;  /* 0x0000000c10119981 */ /* 0x000ea4000c1e9900 */
[----:B------:R-:W-:-:S04]  /*0fc0*/  @!P1 IMAD R24, R9, UR6, R24 ;  /* 0x0000000609189c24 */ /* 0x000fc8000f8e0218 */
[----:B0-----:R-:W-:-:S06]  /*0fd0*/  @!P1 IMAD.WIDE.U32 R18, R24, 0x4, R18 ;  /* 0x0000000418129825 */ /* 0x001fcc00078e0012 */
[----:B------:R-:W2:Y:S01]  /*0fe0*/  @!P1 LDG.E.CONSTANT R19, desc[UR12][R18.64] ;  /* 0x0000000c12139981 */ /* 0x000ea2000c1e9900 */
[----:B------:R-:W-:Y:S01]  /*0ff0*/  IADD3 R23, PT, PT, R23, 0x8, RZ ;  /* 0x0000000817177810 */ /* 0x000fe20007ffe0ff */
[----:B------:R-:W-:Y:S01]  /*1000*/  UIADD3 UR5, UPT, UPT, UR5, 0x8, URZ ;  /* 0x0000000805057890 */ /* 0x000fe2000fffe0ff */
[C---:B------:R-:W-:Y:S01]  /*1010*/  IMAD R11, R25.reuse, 0x8, R11 ;  /* 0x00000008190b7824 */ /* 0x040fe200078e020b */
[C---:B------:R-:W-:Y:S01]  /*1020*/  LEA R13, R25.reuse, R13, 0x3 ;  /* 0x0000000d190d7211 */ /* 0x040fe200078e18ff */
[C---:B------:R-:W-:Y:S01]  /*1030*/  IMAD R21, R25.reuse, 0x8, R21 ;  /* 0x0000000819157824 */ /* 0x040fe200078e0215 */
[C---:B------:R-:W-:Y:S02]  /*1040*/  LEA R14, R25.reuse, R14, 0x3 ;  /* 0x0000000e190e7211 */ /* 0x040fe400078e18ff */
[C---:B------:R-:W-:Y:S02]  /*1050*/  LEA R15, R25.reuse, R15, 0x3 ;  /* 0x0000000f190f7211 */ /* 0x040fe400078e18ff */
[----:B------:R-:W-:-:S02]  /*1060*/  LEA R20, R25, R20, 0x3 ;  /* 0x0000001419147211 */ /* 0x000fc400078e18ff */
[C---:B------:R-:W-:Y:S02]  /*1070*/  LEA R12, R25.reuse, R12, 0x3 ;  /* 0x0000000c190c7211 */ /* 0x040fe400078e18ff */
[----:B------:R-:W-:Y:S01]  /*1080*/  LEA R22, R25, R22, 0x3 ;  /* 0x0000001619167211 */ /* 0x000fe200078e18ff */
[----:B---3--:R-:W-:Y:S01]  /*1090*/  @!P0 FFMA R6, R29, R27, R6 ;  /* 0x0000001b1d068223 */ /* 0x008fe20000000006 */
[----:B------:R-:W-:-:S03]  /*10a0*/  ISETP.NE.AND P0, PT, R23, RZ, PT ;  /* 0x000000ff1700720c */ /* 0x000fc60003f05270 */
[----:B--2---:R-:W-:-:S10]  /*10b0*/  @!P1 FFMA R6, R19, R17, R6 ;  /* 0x0000001113069223 */ /* 0x004fd40000000006 */
[----:B------:R-:W-:Y:S05]  /*10c0*/  @P0 BRA `(.L_x_12) ;  /* 0xfffffff800100947 */ /* 0x000fea000383ffff */
[----:B------:R-:W0:Y:S02]  /*10d0*/  LDCU UR5, c[0x0][0x3b0] ;  /* 0x00007600ff0577ac */ /* 0x000e240008000800 */
[----:B0-----:R-:W-:-:S12]  /*10e0*/  ULOP3.LUT UR5, UR5, 0xfffffff8, URZ, 0xc0, !UPT ;  /* 0xfffffff805057892 */ /* 0x001fd8000f8ec0ff */
.L_x_11:
[----:B------:R-:W0:Y:S02]  /*10f0*/  LDCU UR6, c[0x0][0x3b0] ;  /* 0x00007600ff0677ac */ /* 0x000e240008000800 */
[----:B0-----:R-:W-:-:S04]  /*1100*/  ULOP3.LUT UR6, UR6, 0x7, URZ, 0xc0, !UPT ;  /* 0x0000000706067892 */ /* 0x001fc8000f8ec0ff */
[----:B------:R-:W-:-:S09]  /*1110*/  UISETP.NE.AND UP0, UPT, UR6, URZ, UPT ;  /* 0x000000ff0600728c */ /* 0x000fd2000bf05270 */
[----:B------:R-:W-:Y:S05]  /*1120*/  BRA.U !UP0, `(.L_x_13) ;  /* 0x0000000508cc7547 */ /* 0x000fea000b800000 */
[----:B------:R-:W0:Y:S01]  /*1130*/  LDC R11, c[0x0][0x3b0] ;  /* 0x0000ec00ff0b7b82 */ /* 0x000e220000000800 */
[----:B------:R-:W-:-:S04]  /*1140*/  UIADD3 UR6, UPT, UPT, UR6, -0x1, URZ ;  /* 0xffffffff06067890 */ /* 0x000fc8000fffe0ff */
[----:B------:R-:W-:Y:S01]  /*1150*/  UISETP.GE.U32.AND UP0, UPT, UR6, 0x3, UPT ;  /* 0x000000030600788c */ /* 0x000fe2000bf06070 */
[----:B0-----:R-:W-:-:S08]  /*1160*/  LOP3.LUT P4, R20, R11, 0x3, RZ, 0xc0, !PT ;  /* 0x000000030b147812 */ /* 0x001fd0000788c0ff */
[----:B------:R-:W-:Y:S05]  /*1170*/  BRA.U !UP0, `(.L_x_14) ;  /* 0x0000000108e87547 */ /* 0x000fea000b800000 */
[----:B------:R-:W0:Y:S01]  /*1180*/  LDC R23, c[0x0][0x3bc] ;  /* 0x0000ef00ff177b82 */ /* 0x000e220000000800 */
[----:B------:R-:W1:Y:S01]  /*1190*/  LDCU UR6, c[0x0][0x3ac] ;  /* 0x00007580ff0677ac */ /* 0x000e620008000800 */
[----:B0-----:R-:W-:-:S05]  /*11a0*/  IMAD R22, R23, UR5, R8 ;  /* 0x0000000517167c24 */ /* 0x001fca000f8e0208 */
[C---:B-1----:R-:W-:Y:S02]  /*11b0*/  ISETP.GE.AND P0, PT, R22.reuse, UR6, PT ;  /* 0x0000000616007c0c */ /* 0x042fe4000bf06270 */
[CC--:B------:R-:W-:Y:S02]  /*11c0*/  IADD3 R24, PT, PT, R22.reuse, R23.reuse, RZ ;  /* 0x0000001716187210 */ /* 0x0c0fe40007ffe0ff */
[----:B------:R-:W-:Y:S02]  /*11d0*/  ISETP.LT.OR P0, PT, R22, RZ, P0 ;  /* 0x000000ff1600720c */ /* 0x000fe40000701670 */
[C---:B------:R-:W-:Y:S02]  /*11e0*/  ISETP.GE.AND P1, PT, R24.reuse, UR6, PT ;  /* 0x0000000618007c0c */ /* 0x040fe4000bf26270 */
[C---:B------:R-:W-:Y:S02]  /*11f0*/  IADD3 R16, PT, PT, R24.reuse, R23, RZ ;  /* 0x0000001718107210 */ /* 0x040fe40007ffe0ff */
[----:B------:R-:W-:-:S02]  /*1200*/  ISETP.LT.OR P1, PT, R24, RZ, P1 ;  /* 0x000000ff1800720c */ /* 0x000fc40000f21670 */
[----:B------:R-:W-:-:S04]  /*1210*/  ISETP.GE.AND P2, PT, R16, UR6, PT ;  /* 0x0000000610007c0c */ /* 0x000fc8000bf46270 */
[----:B------:R-:W-:Y:S01]  /*1220*/  ISETP.LT.OR P2, PT, R16, RZ, P2 ;  /* 0x000000ff1000720c */ /* 0x000fe20001741670 */
[----:B------:R-:W0:Y:S08]  /*1230*/  @!P0 LDC R27, c[0x0][0x3b0] ;  /* 0x0000ec00ff1b8b82 */ /* 0x000e300000000800 */
[----:B------:R-:W1:Y:S08]  /*1240*/  @!P0 LDC.64 R14, c[0x0][0x390] ;  /* 0x0000e400ff0e8b82 */ /* 0x000e700000000a00 */
[----:B------:R-:W2:Y:S08]  /*1250*/  @!P1 LDC R17, c[0x0][0x3b0] ;  /* 0x0000ec00ff119b82 */ /* 0x000eb00000000800 */
[----:B------:R-:W3:Y:S01]  /*1260*/  @!P0 LDC.64 R12, c[0x0][0x388] ;  /* 0x0000e200ff0c8b82 */ /* 0x000ee20000000a00 */
[----:B0-----:R-:W-:-:S07]  /*1270*/  @!P0 IMAD R27, R10, R27, UR5 ;  /* 0x000000050a1b8e24 */ /* 0x001fce000f8e021b */
[----:B------:R-:W0:Y:S01]  /*1280*/  @!P1 LDC.64 R18, c[0x0][0x390] ;  /* 0x0000e400ff129b82 */ /* 0x000e220000000a00 */
[----:B-1----:R-:W-:-:S04]  /*1290*/  @!P0 IMAD.WIDE.U32 R26, R27, 0x4, R14 ;  /* 0x000000041b1a8825 */ /* 0x002fc800078e000e */
[----:B------:R-:W-:Y:S02]  /*12a0*/  @!P0 IMAD R15, R9, UR6, R22 ;  /* 0x00000006090f8c24 */ /* 0x000fe4000f8e0216 */
[----:B--2---:R-:W-:Y:S01]  /*12b0*/  @!P1 IMAD R14, R10, R17, UR5 ;  /* 0x000000050a0e9e24 */ /* 0x004fe2000f8e0211 */
[----:B------:R-:W1:Y:S01]  /*12c0*/  @!P1 LDC.64 R28, c[0x0][0x388] ;  /* 0x0000e200ff1c9b82 */ /* 0x000e620000000a00 */
[----:B------:R-:W-:Y:S01]  /*12d0*/  IADD3 R22, PT, PT, R16, R23, RZ ;  /* 0x0000001710167210 */ /* 0x000fe20007ffe0ff */
[----:B------:R2:W4:Y:S01]  /*12e0*/  @!P0 LDG.E.CONSTANT R21, desc[UR12][R26.64] ;  /* 0x0000000c1a158981 */ /* 0x000522000c1e9900 */
[----:B---3--:R-:W-:-:S05]  /*12f0*/  @!P0 IMAD.WIDE.U32 R12, R15, 0x4, R12 ;  /* 0x000000040f0c8825 */ /* 0x008fca00078e000c */
[----:B------:R-:W3:Y:S01]  /*1300*/  @!P2 LDC R17, c[0x0][0x3b0] ;  /* 0x0000ec00ff11ab82 */ /* 0x000ee20000000800 */
[----:B------:R-:W-:Y:S01]  /*1310*/  @!P1 VIADD R15, R14, 0x1 ;  /* 0x000000010e0f9836 */ /* 0x000fe20000000000 */
[C---:B------:R-:W-:Y:S01]  /*1320*/  ISETP.GE.AND P5, PT, R22.reuse, UR6, PT ;  /* 0x0000000616007c0c */ /* 0x040fe2000bfa6270 */
[----:B------:R5:W4:Y:S02]  /*1330*/  @!P0 LDG.E.CONSTANT R23, desc[UR12][R12.64] ;  /* 0x0000000c0c178981 */ /* 0x000b24000c1e9900 */
[----:B0-----:R-:W-:Y:S01]  /*1340*/  @!P1 IMAD.WIDE.U32 R18, R15, 0x4, R18 ;  /* 0x000000040f129825 */ /* 0x001fe200078e0012 */
[----:B------:R-:W-:Y:S02]  /*1350*/  ISETP.LT.OR P5, PT, R22, RZ, P5 ;  /* 0x000000ff1600720c */ /* 0x000fe40002fa1670 */
[----:B------:R-:W0:Y:S01]  /*1360*/  @!P2 LDC.64 R14, c[0x0][0x390] ;  /* 0x0000e400ff0eab82 */ /* 0x000e220000000a00 */
[----:B--2---:R-:W-:Y:S01]  /*1370*/  @!P1 IMAD R27, R9, UR6, R24 ;  /* 0x00000006091b9c24 */ /* 0x004fe2000f8e0218 */
[----:B------:R2:W4:Y:S06]  /*1380*/  @!P1 LDG.E.CONSTANT R25, desc[UR12][R18.64] ;  /* 0x0000000c12199981 */ /* 0x00052c000c1e9900 */
[----:B-----5:R-:W5:Y:S01]  /*1390*/  @!P2 LDC.64 R12, c[0x0][0x388] ;  /* 0x0000e200ff0cab82 */ /* 0x020f620000000a00 */
[----:B-1----:R-:W-:-:S04]  /*13a0*/  @!P1 IMAD.WIDE.U32 R28, R27, 0x4, R28 ;  /* 0x000000041b1c9825 */ /* 0x002fc800078e001c */
[----:B---3--:R-:W-:-:S03]  /*13b0*/  @!P2 IMAD R24, R10, R17, UR5 ;  /* 0x000000050a18ae24 */ /* 0x008fc6000f8e0211 */
[----:B------:R-:W1:Y:S01]  /*13c0*/  @!P5 LDC R27, c[0x0][0x3b0] ;  /* 0x0000ec00ff1bdb82 */ /* 0x000e620000000800 */
[----:B------:R-:W-:Y:S01]  /*13d0*/  @!P2 IMAD R17, R9, UR6, R16 ;  /* 0x000000060911ac24 */ /* 0x000fe2000f8e0210 */
[----:B------:R-:W3:Y:S01]  /*13e0*/  @!P1 LDG.E.CONSTANT R29, desc[UR12][R28.64] ;  /* 0x0000000c1c1d9981 */ /* 0x000ee2000c1e9900 */
[----:B------:R-:W-:-:S05]  /*13f0*/  @!P2 IADD3 R16, PT, PT, R24, 0x2, RZ ;  /* 0x000000021810a810 */ /* 0x000fca0007ffe0ff */
[----:B--2---:R-:W2:Y:S01]  /*1400*/  @!P5 LDC.64 R18, c[0x0][0x390] ;  /* 0x0000e400ff12db82 */ /* 0x004ea20000000a00 */
[----:B0-----:R-:W-:-:S06]  /*1410*/  @!P2 IMAD.WIDE.U32 R14, R16, 0x4, R14 ;  /* 0x00000004100ea825 */ /* 0x001fcc00078e000e */
[----:B------:R-:W3:Y:S01]  /*1420*/  @!P2 LDG.E.CONSTANT R14, desc[UR12][R14.64] ;  /* 0x0000000c0e0ea981 */ /* 0x000ee2000c1e9900 */
[----:B-----5:R-:W-:Y:S02]  /*1430*/  @!P2 IMAD.WIDE.U32 R12, R17, 0x4, R12 ;  /* 0x00000004110ca825 */ /* 0x020fe400078e000c */
[----:B------:R-:W0:Y:S04]  /*1440*/  @!P5 LDC.64 R16, c[0x0][0x388] ;  /* 0x0000e200ff10db82 */ /* 0x000e280000000a00 */
[----:B------:R-:W5:Y:S01]  /*1450*/  @!P2 LDG.E.CONSTANT R13, desc[UR12][R12.64] ;  /* 0x0000000c0c0da981 */ /* 0x000f62000c1e9900 */
[----:B-1----:R-:W-:Y:S02]  /*1460*/  @!P5 IMAD R24, R10, R27, UR5 ;  /* 0x000000050a18de24 */ /* 0x002fe4000f8e021b */
[----:B------:R-:W-:-:S03]  /*1470*/  @!P5 IMAD R27, R9, UR6, R22 ;  /* 0x00000006091bdc24 */ /* 0x000fc6000f8e0216 */
[----:B------:R-:W-:-:S05]  /*1480*/  @!P5 IADD3 R22, PT, PT, R24, 0x3, RZ ;  /* 0x000000031816d810 */ /* 0x000fca0007ffe0ff */
[----:B--2---:R-:W-:-:S06]  /*1490*/  @!P5 IMAD.WIDE.U32 R18, R22, 0x4, R18 ;  /* 0x000000041612d825 */ /* 0x004fcc00078e0012 */
[----:B------:R-:W2:Y:S01]  /*14a0*/  @!P5 LDG.E.CONSTANT R18, desc[UR12][R18.64] ;  /* 0x0000000c1212d981 */ /* 0x000ea2000c1e9900 */
[----:B0-----:R-:W-:-:S06]  /*14b0*/  @!P5 IMAD.WIDE.U32 R16, R27, 0x4, R16 ;  /* 0x000000041b10d825 */ /* 0x001fcc00078e0010 */
[----:B------:R-:W2:Y:S01]  /*14c0*/  @!P5 LDG.E.CONSTANT R17, desc[UR12][R16.64] ;  /* 0x0000000c1011d981 */ /* 0x000ea2000c1e9900 */
[----:B------:R-:W-:Y:S01]  /*14d0*/  UIADD3 UR5, UPT, UPT, UR5, 0x4, URZ ;  /* 0x0000000405057890 */ /* 0x000fe2000fffe0ff */
[----:B----4-:R-:W-:-:S04]  /*14e0*/  @!P0 FFMA R6, R23, R21, R6 ;  /* 0x0000001517068223 */ /* 0x010fc80000000006 */
[----:B---3--:R-:W-:-:S04]  /*14f0*/  @!P1 FFMA R6, R29, R25, R6 ;  /* 0x000000191d069223 */ /* 0x008fc80000000006 */
[----:B-----5:R-:W-:-:S04]  /*1500*/  @!P2 FFMA R6, R13, R14, R6 ;  /* 0x0000000e0d06a223 */ /* 0x020fc80000000006 */
[----:B--2---:R-:W-:-:S07]  /*1510*/  @!P5 FFMA R6, R17, R18, R6 ;  /* 0x000000121106d223 */ /* 0x004fce0000000006 */
.L_x_14:
[----:B------:R-:W-:Y:S05]  /*1520*/  @!P4 BRA `(.L_x_13) ;  /* 0x0000000000ccc947 */ /* 0x000fea0003800000 */
[----:B------:R-:W-:Y:S02]  /*1530*/  ISETP.NE.AND P0, PT, R20, 0x1, PT ;  /* 0x000000011400780c */ /* 0x000fe40003f05270 */
[----:B------:R-:W-:-:S04]  /*1540*/  LOP3.LUT R12, R11, 0x1, RZ, 0xc0, !PT ;  /* 0x000000010b0c7812 */ /* 0x000fc800078ec0ff */
[----:B------:R-:W-:-:S07]  /*1550*/  ISETP.NE.U32.AND P2, PT, R12, 0x1, PT ;  /* 0x000000010c00780c */ /* 0x000fce0003f45070 */
[----:B------:R-:W-:Y:S06]  /*1560*/  @!P0 BRA `(.L_x_15) ;  /* 0x0000000000748947 */ /* 0x000fec0003800000 */
[----:B------:R-:W0:Y:S01]  /*1570*/  LDC R13, c[0x0][0x3bc] ;  /* 0x0000ef00ff0d7b82 */ /* 0x000e220000000800 */
[----:B------:R-:W1:Y:S01]  /*1580*/  LDCU UR6, c[0x0][0x3ac] ;  /* 0x00007580ff0677ac */ /* 0x000e620008000800 */
[----:B------:R-:W2:Y:S01]  /*1590*/  LDCU UR7, c[0x0][0x3bc] ;  /* 0x00007780ff0777ac */ /* 0x000ea20008000800 */
[----:B0-----:R-:W-:-:S05]  /*15a0*/  IMAD R22, R13, UR5, R8 ;  /* 0x000000050d167c24 */ /* 0x001fca000f8e0208 */
[C---:B-1----:R-:W-:Y:S02]  /*15b0*/  ISETP.GE.AND P0, PT, R22.reuse, UR6, PT ;  /* 0x0000000616007c0c */ /* 0x042fe4000bf06270 */
[C---:B--2---:R-:W-:Y:S02]  /*15c0*/  IADD3 R20, PT, PT, R22.reuse, UR7, RZ ;  /* 0x0000000716147c10 */ /* 0x044fe4000fffe0ff */
[----:B------:R-:W-:Y:S02]  /*15d0*/  ISETP.LT.OR P0, PT, R22, RZ, P0 ;  /* 0x000000ff1600720c */ /* 0x000fe40000701670 */
[----:B------:R-:W-:-:S04]  /*15e0*/  ISETP.GE.AND P1, PT, R20, UR6, PT ;  /* 0x0000000614007c0c */ /* 0x000fc8000bf26270 */
[----:B------:R-:W-:-:S07]  /*15f0*/  ISETP.LT.OR P1, PT, R20, RZ, P1 ;  /* 0x000000ff1400720c */ /* 0x000fce0000f21670 */
[----:B------:R-:W0:Y:S01]  /*1600*/  @!P0 LDC.64 R16, c[0x0][0x390] ;  /* 0x0000e400ff108b82 */ /* 0x000e220000000a00 */
[----:B------:R-:W-:Y:S02]  /*1610*/  @!P0 IMAD R23, R10, R11, UR5 ;  /* 0x000000050a178e24 */ /* 0x000fe4000f8e020b */
[----:B------:R-:W-:-:S03]  /*1620*/  @!P0 IMAD R21, R9, UR6, R22 ;  /* 0x0000000609158c24 */ /* 0x000fc6000f8e0216 */
[----:B------:R-:W-:Y:S02]  /*1630*/  @!P1 IMAD R24, R10, R11, UR5 ;  /* 0x000000050a189e24 */ /* 0x000fe4000f8e020b */
[----:B------:R-:W1:Y:S03]  /*1640*/  @!P0 LDC.64 R18, c[0x0][0x388] ;  /* 0x0000e200ff128b82 */ /* 0x000e660000000a00 */
[----:B------:R-:W-:-:S05]  /*1650*/  @!P1 IADD3 R25, PT, PT, R24, 0x1, RZ ;  /* 0x0000000118199810 */ /* 0x000fca0007ffe0ff */
[----:B------:R-:W2:Y:S08]  /*1660*/  @!P1 LDC.64 R12, c[0x0][0x388] ;  /* 0x0000e200ff0c9b82 */ /* 0x000eb00000000a00 */
[----:B------:R-:W3:Y:S01]  /*1670*/  @!P1 LDC.64 R14, c[0x0][0x390] ;  /* 0x0000e400ff0e9b82 */ /* 0x000ee20000000a00 */
[----:B0-----:R-:W-:-:S04]  /*1680*/  @!P0 IMAD.WIDE.U32 R16, R23, 0x4, R16 ;  /* 0x0000000417108825 */ /* 0x001fc800078e0010 */
[----:B------:R-:W-:Y:S02]  /*1690*/  @!P1 IMAD R23, R9, UR6, R20 ;  /* 0x0000000609179c24 */ /* 0x000fe4000f8e0214 */
[----:B------:R-:W4:Y:S01]  /*16a0*/  @!P0 LDG.E.CONSTANT R17, desc[UR12][R16.64] ;  /* 0x0000000c10118981 */ /* 0x000f22000c1e9900 */
[----:B-1----:R-:W-:-:S06]  /*16b0*/  @!P0 IMAD.WIDE.U32 R18, R21, 0x4, R18 ;  /* 0x0000000415128825 */ /* 0x002fcc00078e0012 */
[----:B------:R-:W4:Y:S01]  /*16c0*/  @!P0 LDG.E.CONSTANT R19, desc[UR12][R18.64] ;  /* 0x0000000c12138981 */ /* 0x000f22000c1e9900 */
[----:B--2---:R-:W-:-:S06]  /*16d0*/  @!P1 IMAD.WIDE.U32 R12, R23, 0x4, R12 ;  /* 0x00000004170c9825 */ /* 0x004fcc00078e000c */
[----:B------:R-:W2:Y:S01]  /*16e0*/  @!P1 LDG.E.CONSTANT R13, desc[UR12][R12.64] ;  /* 0x0000000c0c0d9981 */ /* 0x000ea2000c1e9900 */
[----:B---3--:R-:W-:-:S06]  /*16f0*/  @!P1 IMAD.WIDE.U32 R14, R25, 0x4, R14 ;  /* 0x00000004190e9825 */ /* 0x008fcc00078e000e */
[----:B------:R-:W2:Y:S01]  /*1700*/  @!P1 LDG.E.CONSTANT R15, desc[UR12][R14.64] ;  /* 0x0000000c0e0f9981 */ /* 0x000ea2000c1e9900 */
[----:B------:R-:W-:Y:S01]  /*1710*/  UIADD3 UR5, UPT, UPT, UR5, 0x2, URZ ;  /* 0x0000000205057890 */ /* 0x000fe2000fffe0ff */
[----:B----4-:R-:W-:-:S04]  /*1720*/  @!P0 FFMA R6, R17, R19, R6 ;  /* 0x0000001311068223 */ /* 0x010fc80000000006 */
[----:B--2---:R-:W-:-:S07]  /*1730*/  @!P1 FFMA R6, R15, R13, R6 ;  /* 0x0000000d0f069223 */ /* 0x004fce0000000006 */
.L_x_15:
[----:B------:R-:W-:Y:S05]  /*1740*/  @P2 BRA `(.L_x_13) ;  /* 0x0000000000442947 */ /* 0x000fea0003800000 */
[----:B------:R-:W0:Y:S01]  /*1750*/  LDC R13, c[0x0][0x3bc] ;  /* 0x0000ef00ff0d7b82 */ /* 0x000e220000000800 */
[----:B------:R-:W1:Y:S01]  /*1760*/  LDCU UR6, c[0x0][0x3ac] ;  /* 0x00007580ff0677ac */ /* 0x000e620008000800 */
[----:B------:R-:W-:Y:S01]  /*1770*/  BSSY.RECONVERGENT B0, `(.L_x_13) ;  /* 0x000000e000007945 */ /* 0x000fe20003800200 */
[----:B0-----:R-:W-:-:S05]  /*1780*/  IMAD R16, R13, UR5, R8 ;  /* 0x000000050d107c24 */ /* 0x001fca000f8e0208 */
[----:B-1----:R-:W-:-:S04]  /*1790*/  ISETP.GE.AND P0, PT, R16, UR6, PT ;  /* 0x0000000610007c0c */ /* 0x002fc8000bf06270 */
[----:B------:R-:W-:-:S13]  /*17a0*/  ISETP.LT.OR P0, PT, R16, RZ, P0 ;  /* 0x000000ff1000720c */ /* 0x000fda0000701670 */
[----:B------:R-:W-:Y:S05]  /*17b0*/  @P0 BRA `(.L_x_16) ;  /* 0x0000000000240947 */ /* 0x000fea0003800000 */
[----:B------:R-:W0:Y:S01]  /*17c0*/  LDC.64 R14, c[0x0][0x388] ;  /* 0x0000e200ff0e7b82 */ /* 0x000e220000000a00 */
[----:B------:R-:W-:Y:S02]  /*17d0*/  IMAD R9, R9, UR6, R16 ;  /* 0x0000000609097c24 */ /* 0x000fe4000f8e0210 */
[----:B------:R-:W-:-:S05]  /*17e0*/  IMAD R11, R10, R11, UR5 ;  /* 0x000000050a0b7e24 */ /* 0x000fca000f8e020b */
[----:B------:R-:W1:Y:S01]  /*17f0*/  LDC.64 R12, c[0x0][0x390] ;  /* 0x0000e400ff0c7b82 */ /* 0x000e620000000a00 */
[----:B0-----:R-:W-:-:S06]  /*1800*/  IMAD.WIDE.U32 R14, R9, 0x4, R14 ;  /* 0x00000004090e7825 */ /* 0x001fcc00078e000e */
[----:B------:R-:W2:Y:S01]  /*1810*/  LDG.E.CONSTANT R15, desc[UR12][R14.64] ;  /* 0x0000000c0e0f7981 */ /* 0x000ea2000c1e9900 */
[----:B-1----:R-:W-:-:S06]  /*1820*/  IMAD.WIDE.U32 R12, R11, 0x4, R12 ;  /* 0x000000040b0c7825 */ /* 0x002fcc00078e000c */
[----:B------:R-:W2:Y:S02]  /*1830*/  LDG.E.CONSTANT R12, desc[UR12][R12.64] ;  /* 0x0000000c0c0c7981 */ /* 0x000ea4000c1e9900 */
[----:B--2---:R-:W-:-:S07]  /*1840*/  FFMA R6, R15, R12, R6 ;  /* 0x0000000c0f067223 */ /* 0x004fce0000000006 */
.L_x_16:
[----:B------:R-:W-:Y:S05]  /*1850*/  BSYNC.RECONVERGENT B0 ;  /* 0x0000000000007941 */ /* 0x000fea0003800200 */
.L_x_13:
[----:B------:R-:W-:Y:S05]  /*1860*/  @!P3 BRA `(.L_x_17) ;  /* 0xffffffec00b4b947 */ /* 0x000fea000383ffff */
.L_x_10:
[----:B------:R-:W0:Y:S08]  /*1870*/  LDC.64 R8, c[0x0][0x398] ;  /* 0x0000e600ff087b82 */ /* 0x000e300000000a00 */
[----:B------:R-:W1:Y:S08]  /*1880*/  LDC R4, c[0x0][0x3a8] ;  /* 0x0000ea00ff047b82 */ /* 0x000e700000000800 */
[----:B------:R-:W2:Y:S01]  /*1890*/  LDC.64 R10, c[0x0][0x380] ;  /* 0x0000e000ff0a7b82 */ /* 0x000ea20000000a00 */
[----:B0-----:R-:W-:-:S04]  /*18a0*/  ISETP.NE.U32.AND P0, PT, R8, RZ, PT ;  /* 0x000000ff0800720c */ /* 0x001fc80003f05070 */
[----:B------:R-:W-:-:S13]  /*18b0*/  ISETP.NE.AND.EX P0, PT, R9, RZ, PT, P0 ;  /* 0x000000ff0900720c */ /* 0x000fda0003f05300 */
[----:B------:R-:W0:Y:S02]  /*18c0*/  @P0 LDC.64 R8, c[0x0][0x398] ;  /* 0x0000e600ff080b82 */ /* 0x000e240000000a00 */
[----:B0-----:R-:W-:-:S06]  /*18d0*/  @P0 IMAD.WIDE.U32 R8, R5, 0x4, R8 ;  /* 0x0000000405080825 */ /* 0x001fcc00078e0008 */
[----:B------:R-:W3:Y:S01]  /*18e0*/  @P0 LDG.E.CONSTANT R8, desc[UR12][R8.64] ;  /* 0x0000000c08080981 */ /* 0x000ee2000c1e9900 */
[----:B-1----:R-:W-:-:S04]  /*18f0*/  IMAD R0, R0, R4, R5 ;  /* 0x0000000400007224 */ /* 0x002fc800078e0205 */
[----:B------:R-:W-:-:S04]  /*1900*/  IMAD R3, R3, R0, R2 ;  /* 0x0000000003037224 */ /* 0x000fc800078e0202 */
[----:B--2---:R-:W-:-:S04]  /*1910*/  IMAD.WIDE.U32 R2, R3, 0x4, R10 ;  /* 0x0000000403027825 */ /* 0x004fc800078e000a */
[----:B---3--:R-:W-:-:S05]  /*1920*/  @P0 FADD R6, R8, R6 ;  /* 0x0000000608060221 */ /* 0x008fca0000000000 */
[----:B------:R-:W-:Y:S01]  /*1930*/  STG.E desc[UR12][R2.64], R6 ;  /* 0x0000000602007986 */ /* 0x000fe2000c10190c */
[----:B------:R-:W-:Y:S05]  /*1940*/  EXIT ;  /* 0x000000000000794d */ /* 0x000fea0003800000 */
.L_x_18:
        /* <DEDUP_REMOVED lines=11> */
.L_x_63:


//--------------------- .text.steel_conv3d_general_kernel --------------------------
	.section	.text.steel_conv3d_general_kernel,"ax",@progbits
	.align	128
        .global         steel_conv3d_general_kernel
        .type           steel_conv3d_general_kernel,@function
        .size           steel_conv3d_general_kernel,(.L_x_64 - steel_conv3d_general_kernel)
        .other          steel_conv3d_general_kernel,@"STO_CUDA_ENTRY STV_DEFAULT"
steel_conv3d_general_kernel:
.text.steel_conv3d_general_kernel:
[----:B------:R-:W-:Y:S08]  /*0000*/  LDC R1, c[0x0][0x37c] ;  /* 0x0000df00ff017b82 */ /* 0x000ff00000000800 */
[----:B------:R-:W0:Y:S01]  /*0010*/  LDC.64 R10, c[0x0][0x3c8] ;  /* 0x0000f200ff0a7b82 */ /* 0x000e220000000a00 */
[----:B------:R-:W1:Y:S01]  /*0020*/  LDCU.64 UR6, c[0x0][0x3a8] ;  /* 0x00007500ff0677ac */ /* 0x000e620008000a00 */
[----:B------:R-:W1:Y:S06]  /*0030*/  LDCU.128 UR8, c[0x0][0x3b0] ;  /* 0x00007600ff0877ac */ /* 0x000e6c0008000c00 */
[----:B------:R-:W2:Y:S01]  /*0040*/  LDC.64 R18, c[0x0][0x3c0] ;  /* 0x0000f000ff127b82 */ /* 0x000ea20000000a00 */
[----:B------:R-:W3:Y:S07]  /*0050*/  LDCU.64 UR12, c[0x0][0x3d0] ;  /* 0x00007a00ff0c77ac */ /* 0x000eee0008000a00 */
[----:B------:R-:W4:Y:S01]  /*0060*/  LDC R12, c[0x0][0x3d8] ;  /* 0x0000f600ff0c7b82 */ /* 0x000f220000000800 */
[----:B-1----:R-:W-:Y:S01]  /*0070*/  UIADD3 UR4, UPT, UPT, UR7, -UR10, URZ ;  /* 0x8000000a07047290 */ /* 0x002fe2000fffe0ff */
[----:B0-----:R-:W0:Y:S01]  /*0080*/  I2F.U32.RP R4, R10 ;  /* 0x0000000a00047306 */ /* 0x001e220000209000 */
[----:B------:R-:W-:Y:S01]  /*0090*/  UIADD3 UR8, UPT, UPT, UR8, -UR11, URZ ;  /* 0x8000000b08087290 */ /* 0x000fe2000fffe0ff */
[----:B------:R-:W-:Y:S01]  /*00a0*/  ISETP.NE.U32.AND P5, PT, R10, RZ, PT ;  /* 0x000000ff0a00720c */ /* 0x000fe20003fa5070 */
[----:B---3--:R-:W-:-:S02]  /*00b0*/  ULEA UR4, UR12, UR4, 0x1 ;  /* 0x000000040c047291 */ /* 0x008fc4000f8e08ff */
[----:B------:R-:W-:-:S03]  /*00c0*/  ULEA UR8, UR13, UR8, 0x1 ;  /* 0x000000080d087291 */ /* 0x000fc6000f8e08ff */
[----:B--2---:R-:W1:Y:S01]  /*00d0*/  I2F.U32.RP R0, R19 ;  /* 0x0000001300007306 */ /* 0x004e620000209000 */
[----:B------:R-:W-:-:S07]  /*00e0*/  ISETP.NE.U32.AND P4, PT, R19, RZ, PT ;  /* 0x000000ff1300720c */ /* 0x000fce0003f85070 */
[----:B------:R-:W2:Y:S08]  /*00f0*/  I2F.U32.RP R8, R11 ;  /* 0x0000000b00087306 */ /* 0x000eb00000209000 */
[----:B0-----:R-:W0:Y:S08]  /*0100*/  MUFU.RCP R4, R4 ;  /* 0x0000000400047308 */ /* 0x001e300000001000 */
[----:B-1----:R-:W1:Y:S08]  /*0110*/  MUFU.RCP R0, R0 ;  /* 0x0000000000007308 */ /* 0x002e700000001000 */
[----:B--2---:R-:W2:Y:S01]  /*0120*/  MUFU.RCP R8, R8 ;  /* 0x0000000800087308 */ /* 0x004ea20000001000 */
[----:B0-----:R-:W-:-:S07]  /*0130*/  IADD3 R6, PT, PT, R4, 0xffffffe, RZ ;  /* 0x0ffffffe04067810 */ /* 0x001fce0007ffe0ff */
[----:B------:R0:W3:Y:S01]  /*0140*/  F2I.FTZ.U32.TRUNC.NTZ R7, R6 ;  /* 0x0000000600077305 */ /* 0x0000e2000021f000 */
[----:B-1----:R-:W-:-:S07]  /*0150*/  IADD3 R2, PT, PT, R0, 0xffffffe, RZ ;  /* 0x0ffffffe00027810 */ /* 0x002fce0007ffe0ff */
[----:B------:R1:W5:Y:S01]  /*0160*/  F2I.FTZ.U32.TRUNC.NTZ R3, R2 ;  /* 0x0000000200037305 */ /* 0x000362000021f000 */
[----:B--2---:R-:W-:Y:S02]  /*0170*/  VIADD R5, R8, 0xffffffe ;  /* 0x0ffffffe08057836 */ /* 0x004fe40000000000 */
[----:B0-----:R-:W-:Y:S01]  /*0180*/  IMAD.MOV.U32 R6, RZ, RZ, RZ ;  /* 0x000000ffff067224 */ /* 0x001fe200078e00ff */
[----:B------:R-:W0:Y:S01]  /*0190*/  LDC R8, c[0x0][0x360] ;  /* 0x0000d800ff087b82 */ /* 0x000e220000000800 */
[----:B---3--:R-:W-:-:S03]  /*01a0*/  IADD3 R9, PT, PT, RZ, -R7, RZ ;  /* 0x80000007ff097210 */ /* 0x008fc60007ffe0ff */
[----:B------:R-:W2:Y:S01]  /*01b0*/  F2I.FTZ.U32.TRUNC.NTZ R5, R5 ;  /* 0x0000000500057305 */ /* 0x000ea2000021f000 */
[----:B-1----:R-:W-:Y:S02]  /*01c0*/  HFMA2 R2, -RZ, RZ, 0, 0 ;  /* 0x00000000ff027431 */ /* 0x002fe400000001ff */
[----:B------:R-:W-:Y:S01]  /*01d0*/  IMAD R9, R9, R10, RZ ;  /* 0x0000000a09097224 */ /* 0x000fe200078e02ff */
[----:B-----5:R-:W-:-:S03]  /*01e0*/  IADD3 R0, PT, PT, RZ, -R3, RZ ;  /* 0x80000003ff007210 */ /* 0x020fc60007ffe0ff */
[----:B------:R-:W-:-:S04]  /*01f0*/  IMAD.HI.U32 R6, R7, R9, R6 ;  /* 0x0000000907067227 */ /* 0x000fc800078e0006 */
[----:B------:R-:W-:Y:S01]  /*0200*/  IMAD R7, R0, R19, RZ ;  /* 0x0000001300077224 */ /* 0x000fe200078e02ff */
[----:B--2---:R-:W-:-:S03]  /*0210*/  IADD3 R4, PT, PT, RZ, -R5, RZ ;  /* 0x80000005ff047210 */ /* 0x004fc60007ffe0ff */
[----:B------:R-:W-:Y:S01]  /*0220*/  IMAD.HI.U32 R3, R3, R7, R2 ;  /* 0x0000000703037227 */ /* 0x000fe200078e0002 */
[----:B------:R-:W-:-:S03]  /*0230*/  IADD3 R7, PT, PT, -R18, UR9, RZ ;  /* 0x0000000912077c10 */ /* 0x000fc6000fffe1ff */
[----:B------:R-:W-:Y:S01]  /*0240*/  IMAD.MOV.U32 R0, RZ, RZ, R4 ;  /* 0x000000ffff007224 */ /* 0x000fe200078e0004 */
[----:B------:R-:W-:Y:S01]  /*0250*/  MOV R4, RZ ;  /* 0x000000ff00047202 */ /* 0x000fe20000000f00 */
[----:B------:R-:W-:-:S04]  /*0260*/  IMAD.HI.U32 R3, R3, UR4, RZ ;  /* 0x0000000403037c27 */ /* 0x000fc8000f8e00ff */
[----:B------:R-:W-:Y:S02]  /*0270*/  IMAD R9, R0, R11, RZ ;  /* 0x0000000b00097224 */ /* 0x000fe400078e02ff */
[----:B------:R-:W-:-:S04]  /*0280*/  IMAD.HI.U32 R2, R6, UR8, RZ ;  /* 0x0000000806027c27 */ /* 0x000fc8000f8e00ff */
[----:B------:R-:W-:Y:S01]  /*0290*/  IMAD.HI.U32 R5, R5, R9, R4 ;  /* 0x0000000905057227 */ /* 0x000fe200078e0004 */
[----:B----4-:R-:W-:Y:S01]  /*02a0*/  LEA R4, R12, R7, 0x1 ;  /* 0x000000070c047211 */ /* 0x010fe200078e08ff */
[----:B------:R-:W0:Y:S01]  /*02b0*/  S2R R9, SR_TID.X ;  /* 0x0000000000097919 */ /* 0x000e220000002100 */
[----:B------:R-:W-:Y:S01]  /*02c0*/  IADD3 R7, PT, PT, -R2, RZ, RZ ;  /* 0x000000ff02077210 */ /* 0x000fe20007ffe1ff */
[----:B------:R-:W-:Y:S02]  /*02d0*/  IMAD.MOV R0, RZ, RZ, -R3 ;  /* 0x000000ffff007224 */ /* 0x000fe400078e0a03 */
[----:B------:R-:W-:-:S04]  /*02e0*/  IMAD.HI.U32 R6, R5, R4, RZ ;  /* 0x0000000405067227 */ /* 0x000fc800078e00ff */
[----:B------:R-:W-:Y:S01]  /*02f0*/  IMAD R0, R19, R0, UR4 ;  /* 0x0000000413007e24 */ /* 0x000fe2000f8e0200 */
[----:B------:R-:W0:Y:S01]  /*0300*/  S2UR UR4, SR_CTAID.X ;  /* 0x00000000000479c3 */ /* 0x000e220000002500 */
[----:B------:R-:W-:Y:S01]  /*0310*/  IMAD R5, R10, R7, UR8 ;  /* 0x000000080a057e24 */ /* 0x000fe2000f8e0207 */
[----:B------:R-:W-:Y:S02]  /*0320*/  IADD3 R7, PT, PT, -R6, RZ, RZ ;  /* 0x000000ff06077210 */ /* 0x000fe40007ffe1ff */
[----:B------:R-:W-:Y:S02]  /*0330*/  ISETP.GE.U32.AND P0, PT, R0, R19, PT ;  /* 0x000000130000720c */ /* 0x000fe40003f06070 */
[----:B------:R-:W-:Y:S01]  /*0340*/  ISETP.GE.U32.AND P6, PT, R5, R10, PT ;  /* 0x0000000a0500720c */ /* 0x000fe20003fc6070 */
[----:B------:R-:W-:Y:S02]  /*0350*/  IMAD R4, R11, R7, R4 ;  /* 0x000000070b047224 */ /* 0x000fe400078e0204 */
[----:B------:R-:W1:Y:S03]  /*0360*/  LDC R7, c[0x0][0x3a0] ;  /* 0x0000e800ff077b82 */ /* 0x000e660000000800 */
[----:B------:R-:W-:-:S05]  /*0370*/  ISETP.GE.U32.AND P1, PT, R4, R11, PT ;  /* 0x0000000b0400720c */ /* 0x000fca0003f26070 */
[----:B------:R-:W-:Y:S01]  /*0380*/  @P0 IMAD.IADD R0, R0, 0x1, -R19 ;  /* 0x0000000100000824 */ /* 0x000fe200078e0a13 */
[----:B------:R-:W-:Y:S01]  /*0390*/  @P0 IADD3 R3, PT, PT, R3, 0x1, RZ ;  /* 0x0000000103030810 */ /* 0x000fe20007ffe0ff */
[----:B------:R-:W-:Y:S01]  /*03a0*/  @P6 VIADD R2, R2, 0x1 ;  /* 0x0000000102026836 */ /* 0x000fe20000000000 */
[-C--:B------:R-:W-:Y:S02]  /*03b0*/  @P6 IADD3 R5, PT, PT, R5, -R10.reuse, RZ ;  /* 0x8000000a05056210 */ /* 0x080fe40007ffe0ff */
[----:B------:R-:W-:Y:S02]  /*03c0*/  ISETP.GE.U32.AND P2, PT, R0, R19, PT ;  /* 0x000000130000720c */ /* 0x000fe40003f46070 */
[----:B------:R-:W-:Y:S01]  /*03d0*/  ISETP.GE.U32.AND P3, PT, R5, R10, PT ;  /* 0x0000000a0500720c */ /* 0x000fe20003f66070 */
[----:B------:R-:W-:Y:S01]  /*03e0*/  @P1 VIADD R6, R6, 0x1 ;  /* 0x0000000106061836 */ /* 0x000fe20000000000 */
[----:B------:R-:W-:Y:S02]  /*03f0*/  @P1 IADD3 R4, PT, PT, R4, -R11, RZ ;  /* 0x8000000b04041210 */ /* 0x000fe40007ffe0ff */
[----:B------:R-:W-:-:S02]  /*0400*/  ISETP.NE.U32.AND P0, PT, R11, RZ, PT ;  /* 0x000000ff0b00720c */ /* 0x000fc40003f05070 */
[----:B------:R-:W-:Y:S01]  /*0410*/  ISETP.GE.U32.AND P6, PT, R4, R11, PT ;  /* 0x0000000b0400720c */ /* 0x000fe20003fc6070 */
[----:B-1----:R-:W-:-:S04]  /*0420*/  IMAD R0, R7, UR6, RZ ;  /* 0x0000000607007c24 */ /* 0x002fc8000f8e02ff */
[----:B------:R-:W-:Y:S02]  /*0430*/  @P2 IADD3 R3, PT, PT, R3, 0x1, RZ ;  /* 0x0000000103032810 */ /* 0x000fe40007ffe0ff */
[----:B------:R-:W-:Y:S02]  /*0440*/  @!P4 LOP3.LUT R3, RZ, R19, RZ, 0x33, !PT ;  /* 0x00000013ff03c212 */ /* 0x000fe400078e33ff */
[----:B------:R-:W-:Y:S02]  /*0450*/  @P3 IADD3 R2, PT, PT, R2, 0x1, RZ ;  /* 0x0000000102023810 */ /* 0x000fe40007ffe0ff */
[----:B------:R-:W-:Y:S01]  /*0460*/  @!P5 LOP3.LUT R2, RZ, R10, RZ, 0x33, !PT ;  /* 0x0000000aff02d212 */ /* 0x000fe200078e33ff */
[----:B------:R-:W-:Y:S01]  /*0470*/  IMAD R5, R3, R0, R0 ;  /* 0x0000000003057224 */ /* 0x000fe200078e0200 */
[----:B------:R-:W-:Y:S02]  /*0480*/  @P6 IADD3 R6, PT, PT, R6, 0x1, RZ ;  /* 0x0000000106066810 */ /* 0x000fe40007ffe0ff */
[----:B------:R-:W-:Y:S01]  /*0490*/  @!P0 LOP3.LUT R6, RZ, R11, RZ, 0x33, !PT ;  /* 0x0000000bff068212 */ /* 0x000fe200078e33ff */
[----:B------:R-:W-:-:S02]  /*04a0*/  IMAD R7, R2, R5, R5 ;  /* 0x0000000502077224 */ /* 0x000fc400078e0205 */
[----:B0-----:R-:W-:Y:S02]  /*04b0*/  IMAD R5, R8, UR4, R9 ;  /* 0x0000000408057c24 */ /* 0x001fe4000f8e0209 */
[----:B------:R-:W-:-:S05]  /*04c0*/  IMAD R0, R6, R7, R7 ;  /* 0x0000000706007224 */ /* 0x000fca00078e0207 */
[----:B------:R-:W-:-:S13]  /*04d0*/  ISETP.GE.U32.AND P0, PT, R5, R0, PT ;  /* 0x000000000500720c */ /* 0x000fda0003f06070 */
[----:B------:R-:W-:Y:S05]  /*04e0*/  @P0 EXIT ;  /* 0x000000000000094d */ /* 0x000fea0003800000 */
[----:B------:R-:W-:Y:S01]  /*04f0*/  VIADD R0, R6, 0x1 ;  /* 0x0000000106007836 */ /* 0x000fe20000000000 */
[----:B------:R-:W0:Y:S01]  /*0500*/  LDCU UR4, c[0x0][0x3a4] ;  /* 0x00007480ff0477ac */ /* 0x000e220008000800 */
[----:B------:R-:W-:Y:S02]  /*0510*/  VIADD R2, R2, 0x1 ;  /* 0x0000000102027836 */ /* 0x000fe40000000000 */
[----:B------:R-:W1:Y:S01]  /*0520*/  I2F.U32.RP R4, R0 ;  /* 0x0000000000047306 */ /* 0x000e620000209000 */
[----:B------:R-:W-:Y:S01]  /*0530*/  IADD3 R9, PT, PT, RZ, -R0, RZ ;  /* 0x80000000ff097210 */ /* 0x000fe20007ffe0ff */
[----:B------:R-:W-:Y:S01]  /*0540*/  VIADD R3, R3, 0x1 ;  /* 0x0000000103037836 */ /* 0x000fe20000000000 */
[----:B------:R-:W-:Y:S01]  /*0550*/  ISETP.NE.U32.AND P2, PT, R0, RZ, PT ;  /* 0x000000ff0000720c */ /* 0x000fe20003f45070 */
[----:B------:R-:W2:Y:S03]  /*0560*/  LDCU.64 UR8, c[0x0][0x358] ;  /* 0x00006b00ff0877ac */ /* 0x000ea60008000a00 */
[----:B------:R-:W-:Y:S01]  /*0570*/  ISETP.NE.U32.AND P3, PT, R3, RZ, PT ;  /* 0x000000ff0300720c */ /* 0x000fe20003f65070 */
[----:B------:R-:W3:Y:S08]  /*0580*/  I2F.U32.RP R10, R2 ;  /* 0x00000002000a7306 */ /* 0x000ef00000209000 */
[----:B-1----:R-:W1:Y:S08]  /*0590*/  MUFU.RCP R4, R4 ;  /* 0x0000000400047308 */ /* 0x002e700000001000 */
[----:B---3--:R-:W-:Y:S01]  /*05a0*/  MUFU.RCP R10, R10 ;  /* 0x0000000a000a7308 */ /* 0x008fe20000001000 */
[----:B-1----:R-:W-:-:S07]  /*05b0*/  IADD3 R6, PT, PT, R4, 0xffffffe, RZ ;  /* 0x0ffffffe04067810 */ /* 0x002fce0007ffe0ff */
[----:B------:R-:W1:Y:S08]  /*05c0*/  I2F.U32.RP R4, R3 ;  /* 0x0000000300047306 */ /* 0x000e700000209000 */
[----:B------:R3:W4:Y:S08]  /*05d0*/  F2I.FTZ.U32.TRUNC.NTZ R7, R6 ;  /* 0x0000000600077305 */ /* 0x000730000021f000 */
[----:B-1----:R-:W1:Y:S01]  /*05e0*/  MUFU.RCP R4, R4 ;  /* 0x0000000400047308 */ /* 0x002e620000001000 */
[----:B---3--:R-:W-:Y:S01]  /*05f0*/  MOV R6, RZ ;  /* 0x000000ff00067202 */ /* 0x008fe20000000f00 */
[----:B----4-:R-:W-:-:S04]  /*0600*/  IMAD R9, R9, R7, RZ ;  /* 0x0000000709097224 */ /* 0x010fc800078e02ff */
[----:B------:R-:W-:-:S04]  /*0610*/  IMAD.HI.U32 R8, R7, R9, R6 ;  /* 0x0000000907087227 */ /* 0x000fc800078e0006 */
[----:B------:R-:W-:Y:S02]  /*0620*/  VIADD R6, R10, 0xffffffe ;  /* 0x0ffffffe0a067836 */ /* 0x000fe40000000000 */
[----:B------:R-:W-:Y:S02]  /*0630*/  IMAD.HI.U32 R9, R8, R5, RZ ;  /* 0x0000000508097227 */ /* 0x000fe400078e00ff */
[----:B------:R-:W3:Y:S01]  /*0640*/  LDC R8, c[0x0][0x3dc] ;  /* 0x0000f700ff087b82 */ /* 0x000ee20000000800 */
[----:B------:R4:W5:Y:S01]  /*0650*/  F2I.FTZ.U32.TRUNC.NTZ R7, R6 ;  /* 0x0000000600077305 */ /* 0x000962000021f000 */
[----:B-1----:R-:W-:Y:S01]  /*0660*/  VIADD R14, R4, 0xffffffe ;  /* 0x0ffffffe040e7836 */ /* 0x002fe20000000000 */
[----:B------:R-:W-:-:S05]  /*0670*/  IADD3 R13, PT, PT, -R9, RZ, RZ ;  /* 0x000000ff090d7210 */ /* 0x000fca0007ffe1ff */
[----:B------:R-:W-:Y:S01]  /*0680*/  IMAD R13, R0, R13, R5 ;  /* 0x0000000d000d7224 */ /* 0x000fe200078e0205 */
[----:B------:R1:W-:Y:S01]  /*0690*/  F2I.FTZ.U32.TRUNC.NTZ R15, R14 ;  /* 0x0000000e000f7305 */ /* 0x0003e2000021f000 */
[----:B----4-:R-:W-:-:S03]  /*06a0*/  IMAD.MOV.U32 R6, RZ, RZ, RZ ;  /* 0x000000ffff067224 */ /* 0x010fc600078e00ff */
[----:B------:R-:W-:Y:S02]  /*06b0*/  ISETP.GE.U32.AND P0, PT, R13, R0, PT ;  /* 0x000000000d00720c */ /* 0x000fe40003f06070 */
[----:B-1----:R-:W-:Y:S02]  /*06c0*/  MOV R14, RZ ;  /* 0x000000ff000e7202 */ /* 0x002fe40000000f00 */
[----:B---3--:R-:W1:Y:S09]  /*06d0*/  I2F.U32.RP R16, R8 ;  /* 0x0000000800107306 */ /* 0x008e720000209000 */
[----:B------:R-:W-:-:S02]  /*06e0*/  @P0 IADD3 R13, PT, PT, -R0, R13, RZ ;  /* 0x0000000d000d0210 */ /* 0x000fc40007ffe1ff */
[----:B------:R-:W-:Y:S02]  /*06f0*/  @P0 IADD3 R9, PT, PT, R9, 0x1, RZ ;  /* 0x0000000109090810 */ /* 0x000fe40007ffe0ff */
[----:B------:R-:W-:Y:S02]  /*0700*/  ISETP.GE.U32.AND P1, PT, R13, R0, PT ;  /* 0x000000000d00720c */ /* 0x000fe40003f26070 */
[----:B------:R-:W-:-:S05]  /*0710*/  IADD3 R13, PT, PT, RZ, -R2, RZ ;  /* 0x80000002ff0d7210 */ /* 0x000fca0007ffe0ff */
[----:B-----5:R-:W-:Y:S01]  /*0720*/  IMAD R13, R13, R7, RZ ;  /* 0x000000070d0d7224 */ /* 0x020fe200078e02ff */
[----:B-1----:R-:W1:Y:S03]  /*0730*/  MUFU.RCP R16, R16 ;  /* 0x0000001000107308 */ /* 0x002e660000001000 */
[----:B------:R-:W-:Y:S02]  /*0740*/  IMAD.HI.U32 R6, R7, R13, R6 ;  /* 0x0000000d07067227 */ /* 0x000fe400078e0006 */
[----:B------:R-:W-:Y:S02]  /*0750*/  @P1 IADD3 R9, PT, PT, R9, 0x1, RZ ;  /* 0x0000000109091810 */ /* 0x000fe40007ffe0ff */
[----:B------:R-:W-:Y:S02]  /*0760*/  @!P2 LOP3.LUT R9, RZ, R0, RZ, 0x33, !PT ;  /* 0x00000000ff09a212 */ /* 0x000fe400078e33ff */
[----:B------:R-:W-:-:S03]  /*0770*/  ISETP.NE.U32.AND P2, PT, R2, RZ, PT ;  /* 0x000000ff0200720c */ /* 0x000fc60003f45070 */
[----:B------:R-:W-:-:S05]  /*0780*/  IMAD.HI.U32 R10, R6, R9, RZ ;  /* 0x00000009060a7227 */ /* 0x000fca00078e00ff */
[----:B------:R-:W-:Y:S02]  /*0790*/  IADD3 R13, PT, PT, -R10, RZ, RZ ;  /* 0x000000ff0a0d7210 */ /* 0x000fe40007ffe1ff */
[----:B-1----:R-:W-:Y:S02]  /*07a0*/  IADD3 R6, PT, PT, R16, 0xffffffe, RZ ;  /* 0x0ffffffe10067810 */ /* 0x002fe40007ffe0ff */
[----:B------:R-:W1:Y:S01]  /*07b0*/  I2F.U32.RP R16, UR6 ;  /* 0x0000000600107d06 */ /* 0x000e620008209000 */
[----:B------:R-:W-:-:S05]  /*07c0*/  IMAD R13, R2, R13, R9 ;  /* 0x0000000d020d7224 */ /* 0x000fca00078e0209 */
[----:B------:R-:W-:Y:S02]  /*07d0*/  ISETP.GE.U32.AND P0, PT, R13, R2, PT ;  /* 0x000000020d00720c */ /* 0x000fe40003f06070 */
[----:B------:R3:W4:Y:S08]  /*07e0*/  F2I.FTZ.U32.TRUNC.NTZ R7, R6 ;  /* 0x0000000600077305 */ /* 0x000730000021f000 */
[----:B-1----:R-:W1:Y:S01]  /*07f0*/  MUFU.RCP R16, R16 ;  /* 0x0000001000107308 */ /* 0x002e620000001000 */
[----:B---3--:R-:W-:-:S02]  /*0800*/  MOV R6, RZ ;  /* 0x000000ff00067202 */ /* 0x008fc40000000f00 */
[----:B------:R-:W-:Y:S02]  /*0810*/  @P0 IADD3 R13, PT, PT, -R2, R13, RZ ;  /* 0x0000000d020d0210 */ /* 0x000fe40007ffe1ff */
[----:B------:R-:W-:Y:S02]  /*0820*/  @P0 IADD3 R10, PT, PT, R10, 0x1, RZ ;  /* 0x000000010a0a0810 */ /* 0x000fe40007ffe0ff */
[----:B------:R-:W-:Y:S01]  /*0830*/  ISETP.GE.U32.AND P1, PT, R13, R2, PT ;  /* 0x000000020d00720c */ /* 0x000fe20003f26070 */
[----:B----4-:R-:W-:Y:S01]  /*0840*/  IMAD.MOV R17, RZ, RZ, -R7 ;  /* 0x000000ffff117224 */ /* 0x010fe200078e0a07 */
[----:B------:R-:W-:Y:S02]  /*0850*/  IADD3 R13, PT, PT, RZ, -R3, RZ ;  /* 0x80000003ff0d7210 */ /* 0x000fe40007ffe0ff */
[----:B------:R-:W-:Y:S01]  /*0860*/  ISETP.NE.U32.AND P0, PT, R8, RZ, PT ;  /* 0x000000ff0800720c */ /* 0x000fe20003f05070 */
[----:B------:R-:W-:Y:S02]  /*0870*/  IMAD R17, R17, R8, RZ ;  /* 0x0000000811117224 */ /* 0x000fe400078e02ff */
[----:B------:R-:W-:-:S04]  /*0880*/  IMAD R13, R13, R15, RZ ;  /* 0x0000000f0d0d7224 */ /* 0x000fc800078e02ff */
[----:B------:R-:W-:Y:S01]  /*0890*/  IMAD.HI.U32 R13, R15, R13, R14 ;  /* 0x0000000d0f0d7227 */ /* 0x000fe200078e000e */
[----:B------:R-:W-:-:S03]  /*08a0*/  LOP3.LUT R14, RZ, R8, RZ, 0x33, !PT ;  /* 0x00000008ff0e7212 */ /* 0x000fc600078e33ff */
[----:B------:R-:W-:Y:S01]  /*08b0*/  IMAD.HI.U32 R15, R7, R17, R6 ;  /* 0x00000011070f7227 */ /* 0x000fe200078e0006 */
[----:B-1----:R-:W-:-:S03]  /*08c0*/  IADD3 R6, PT, PT, R16, 0xffffffe, RZ ;  /* 0x0ffffffe10067810 */ /* 0x002fc60007ffe0ff */
[----:B------:R-:W-:Y:S01]  /*08d0*/  @P1 VIADD R10, R10, 0x1 ;  /* 0x000000010a0a1836 */ /* 0x000fe20000000000 */
[----:B------:R-:W-:Y:S01]  /*08e0*/  @!P2 LOP3.LUT R10, RZ, R2, RZ, 0x33, !PT ;  /* 0x00000002ff0aa212 */ /* 0x000fe200078e33ff */
[----:B------:R-:W-:Y:S01]  /*08f0*/  IMAD.HI.U32 R17, R15, UR6, RZ ;  /* 0x000000060f117c27 */ /* 0x000fe2000f8e00ff */
[----:B------:R1:W3:Y:S03]  /*0900*/  F2I.FTZ.U32.TRUNC.NTZ R7, R6 ;  /* 0x0000000600077305 */ /* 0x0002e6000021f000 */
[----:B------:R-:W-:-:S04]  /*0910*/  IMAD.HI.U32 R13, R13, R10, RZ ;  /* 0x0000000a0d0d7227 */ /* 0x000fc800078e00ff */
[----:B------:R-:W-:Y:S01]  /*0920*/  IMAD.MOV R21, RZ, RZ, -R17 ;  /* 0x000000ffff157224 */ /* 0x000fe200078e0a11 */
[----:B------:R-:W-:Y:S01]  /*0930*/  IADD3 R4, PT, PT, -R13, RZ, RZ ;  /* 0x000000ff0d047210 */ /* 0x000fe20007ffe1ff */
[----:B0-----:R-:W-:Y:S01]  /*0940*/  IMAD.HI.U32 R15, R15, UR4, RZ ;  /* 0x000000040f0f7c27 */ /* 0x001fe2000f8e00ff */
[----:B-1----:R-:W-:-:S03]  /*0950*/  MOV R6, RZ ;  /* 0x000000ff00067202 */ /* 0x002fc60000000f00 */
[----:B------:R-:W-:Y:S02]  /*0960*/  IMAD R21, R8, R21, UR6 ;  /* 0x0000000608157e24 */ /* 0x000fe4000f8e0215 */
[----:B------:R-:W-:-:S03]  /*0970*/  IMAD R4, R3, R4, R10 ;  /* 0x0000000403047224 */ /* 0x000fc600078e020a */
[----:B------:R-:W-:Y:S02]  /*0980*/  ISETP.GE.U32.AND P4, PT, R21, R8, PT ;  /* 0x000000081500720c */ /* 0x000fe40003f86070 */
[----:B------:R-:W-:-:S11]  /*0990*/  ISETP.GE.U32.AND P1, PT, R4, R3, PT ;  /* 0x000000030400720c */ /* 0x000fd60003f26070 */
[----:B------:R-:W-:Y:S02]  /*09a0*/  @P4 IMAD.IADD R21, R21, 0x1, -R8 ;  /* 0x0000000115154824 */ /* 0x000fe400078e0a08 */
[----:B------:R-:W-:Y:S01]  /*09b0*/  @P1 IADD3 R4, PT, PT, -R3, R4, RZ ;  /* 0x0000000403041210 */ /* 0x000fe20007ffe1ff */
[----:B------:R-:W-:Y:S01]  /*09c0*/  @P4 VIADD R17, R17, 0x1 ;  /* 0x0000000111114836 */ /* 0x000fe20000000000 */
[----:B------:R-:W-:Y:S02]  /*09d0*/  @P1 IADD3 R13, PT, PT, R13, 0x1, RZ ;  /* 0x000000010d0d1810 */ /* 0x000fe40007ffe0ff */
[----:B------:R-:W-:Y:S02]  /*09e0*/  ISETP.GE.U32.AND P5, PT, R21, R8, PT ;  /* 0x000000081500720c */ /* 0x000fe40003fa6070 */
[----:B------:R-:W-:Y:S02]  /*09f0*/  ISETP.GE.U32.AND P2, PT, R4, R3, PT ;  /* 0x000000030400720c */ /* 0x000fe40003f46070 */
[----:B---3--:R-:W-:-:S05]  /*0a00*/  IADD3 R21, PT, PT, RZ, -R7, RZ ;  /* 0x80000007ff157210 */ /* 0x008fca0007ffe0ff */
[----:B------:R-:W-:-:S04]  /*0a10*/  IMAD R21, R21, UR6, RZ ;  /* 0x0000000615157c24 */ /* 0x000fc8000f8e02ff */
[----:B------:R-:W-:Y:S02]  /*0a20*/  @P5 VIADD R17, R17, 0x1 ;  /* 0x0000000111115836 */ /* 0x000fe40000000000 */
[----:B------:R-:W-:Y:S01]  /*0a30*/  @P2 IADD3 R13, PT, PT, R13, 0x1, RZ ;  /* 0x000000010d0d2810 */ /* 0x000fe20007ffe0ff */
[----:B------:R-:W-:Y:S01]  /*0a40*/  IMAD.HI.U32 R4, R7, R21, R6 ;  /* 0x0000001507047227 */ /* 0x000fe200078e0006 */
[----:B------:R-:W-:Y:S02]  /*0a50*/  @!P3 LOP3.LUT R13, RZ, R3, RZ, 0x33, !PT ;  /* 0x00000003ff0db212 */ /* 0x000fe400078e33ff */
[----:B------:R-:W-:Y:S02]  /*0a60*/  SEL R17, R14, R17, !P0 ;  /* 0x000000110e117207 */ /* 0x000fe40004000000 */
[----:B------:R-:W-:Y:S01]  /*0a70*/  ISETP.NE.U32.AND P3, PT, RZ, UR6, PT ;  /* 0x00000006ff007c0c */ /* 0x000fe2000bf65070 */
[----:B------:R-:W-:Y:S01]  /*0a80*/  IMAD.HI.U32 R4, R4, R13, RZ ;  /* 0x0000000d04047227 */ /* 0x000fe200078e00ff */
[----:B------:R-:W0:Y:S01]  /*0a90*/  I2F.U32.RP R16, R17 ;  /* 0x0000001100107306 */ /* 0x000e220000209000 */
[----:B------:R-:W-:-:S02]  /*0aa0*/  IADD3 R21, PT, PT, RZ, -R17, RZ ;  /* 0x80000011ff157210 */ /* 0x000fc40007ffe0ff */
[----:B------:R-:W-:Y:S02]  /*0ab0*/  ISETP.NE.U32.AND P5, PT, R17, RZ, PT ;  /* 0x000000ff1100720c */ /* 0x000fe40003fa5070 */
[----:B------:R-:W-:-:S05]  /*0ac0*/  IADD3 R6, PT, PT, -R4, RZ, RZ ;  /* 0x000000ff04067210 */ /* 0x000fca0007ffe1ff */
[----:B------:R-:W-:-:S05]  /*0ad0*/  IMAD R6, R6, UR6, R13 ;  /* 0x0000000606067c24 */ /* 0x000fca000f8e020d */
[----:B------:R-:W-:Y:S01]  /*0ae0*/  ISETP.GE.U32.AND P1, PT, R6, UR6, PT ;  /* 0x0000000606007c0c */ /* 0x000fe2000bf26070 */
[----:B0-----:R-:W0:-:S12]  /*0af0*/  MUFU.RCP R16, R16 ;  /* 0x0000001000107308 */ /* 0x001e180000001000 */
[----:B------:R-:W-:Y:S02]  /*0b00*/  @P1 IADD3 R6, PT, PT, R6, -UR6, RZ ;  /* 0x8000000606061c10 */ /* 0x000fe4000fffe0ff */
[----:B------:R-:W-:Y:S02]  /*0b10*/  @P1 IADD3 R4, PT, PT, R4, 0x1, RZ ;  /* 0x0000000104041810 */ /* 0x000fe40007ffe0ff */
[----:B------:R-:W-:Y:S01]  /*0b20*/  ISETP.GE.U32.AND P2, PT, R6, UR6, PT ;  /* 0x0000000606007c0c */ /* 0x000fe2000bf46070 */
[----:B0-----:R-:W-:-:S04]  /*0b30*/  VIADD R6, R16, 0xffffffe ;  /* 0x0ffffffe10067836 */ /* 0x001fc80000000000 */
[----:B------:R0:W1:Y:S08]  /*0b40*/  F2I.FTZ.U32.TRUNC.NTZ R7, R6 ;  /* 0x0000000600077305 */ /* 0x000070000021f000 */
[----:B------:R-:W-:Y:S01]  /*0b50*/  @P2 VIADD R4, R4, 0x1 ;  /* 0x0000000104042836 */ /* 0x000fe20000000000 */
[----:B------:R-:W-:Y:S02]  /*0b60*/  @!P3 LOP3.LUT R4, RZ, UR6, RZ, 0x33, !PT ;  /* 0x00000006ff04bc12 */ /* 0x000fe4000f8e33ff */
[----:B0-----:R-:W-:-:S02]  /*0b70*/  MOV R6, RZ ;  /* 0x000000ff00067202 */ /* 0x001fc40000000f00 */
[----:B------:R-:W-:Y:S01]  /*0b80*/  IADD3 R16, PT, PT, -R4, RZ, RZ ;  /* 0x000000ff04107210 */ /* 0x000fe20007ffe1ff */
[----:B-1----:R-:W-:-:S04]  /*0b90*/  IMAD R21, R21, R7, RZ ;  /* 0x0000000715157224 */ /* 0x002fc800078e02ff */
[----:B------:R-:W-:-:S04]  /*0ba0*/  IMAD.HI.U32 R7, R7, R21, R6 ;  /* 0x0000001507077227 */ /* 0x000fc800078e0006 */
[----:B------:R-:W-:Y:S01]  /*0bb0*/  IMAD R6, R16, UR6, R13 ;  /* 0x0000000610067c24 */ /* 0x000fe2000f8e020d */
[----:B------:R-:W-:-:S03]  /*0bc0*/  IADD3 R13, PT, PT, -R13, RZ, RZ ;  /* 0x000000ff0d0d7210 */ /* 0x000fc60007ffe1ff */
[----:B------:R-:W-:-:S04]  /*0bd0*/  IMAD.HI.U32 R16, R7, R6, RZ ;  /* 0x0000000607107227 */ /* 0x000fc800078e00ff */
[----:B------:R-:W-:Y:S01]  /*0be0*/  IMAD.MOV R7, RZ, RZ, -R15 ;  /* 0x000000ffff077224 */ /* 0x000fe200078e0a0f */
[----:B------:R-:W-:-:S03]  /*0bf0*/  IADD3 R20, PT, PT, -R16, RZ, RZ ;  /* 0x000000ff10147210 */ /* 0x000fc60007ffe1ff */
[----:B------:R-:W-:Y:S02]  /*0c00*/  IMAD R7, R8, R7, UR4 ;  /* 0x0000000408077e24 */ /* 0x000fe4000f8e0207 */
[----:B------:R-:W-:-:S03]  /*0c10*/  IMAD R20, R17, R20, R6 ;  /* 0x0000001411147224 */ /* 0x000fc600078e0206 */
[----:B------:R-:W-:Y:S02]  /*0c20*/  ISETP.GE.U32.AND P1, PT, R7, R8, PT ;  /* 0x000000080700720c */ /* 0x000fe40003f26070 */
[----:B------:R-:W-:-:S11]  /*0c30*/  ISETP.GE.U32.AND P3, PT, R20, R17, PT ;  /* 0x000000111400720c */ /* 0x000fd60003f66070 */
[-C--:B------:R-:W-:Y:S02]  /*0c40*/  @P1 IADD3 R7, PT, PT, R7, -R8.reuse, RZ ;  /* 0x8000000807071210 */ /* 0x080fe40007ffe0ff */
[----:B------:R-:W-:Y:S01]  /*0c50*/  @P3 IMAD.IADD R20, R20, 0x1, -R17 ;  /* 0x0000000114143824 */ /* 0x000fe200078e0a11 */
[----:B------:R-:W-:Y:S02]  /*0c60*/  @P1 IADD3 R15, PT, PT, R15, 0x1, RZ ;  /* 0x000000010f0f1810 */ /* 0x000fe40007ffe0ff */
[----:B------:R-:W-:Y:S02]  /*0c70*/  ISETP.GE.U32.AND P2, PT, R7, R8, PT ;  /* 0x000000080700720c */ /* 0x000fe40003f46070 */
[----:B------:R-:W-:Y:S01]  /*0c80*/  ISETP.GT.U32.AND P1, PT, R8, UR4, PT ;  /* 0x0000000408007c0c */ /* 0x000fe2000bf24070 */
[----:B------:R-:W-:Y:S01]  /*0c90*/  IMAD R8, R3, R13, R10 ;  /* 0x0000000d03087224 */ /* 0x000fe200078e020a */
[----:B------:R-:W-:Y:S02]  /*0ca0*/  ISETP.GE.U32.AND P4, PT, R20, R17, PT ;  /* 0x000000111400720c */ /* 0x000fe40003f86070 */
[----:B------:R-:W-:-:S02]  /*0cb0*/  IADD3 R7, PT, PT, -R9, RZ, RZ ;  /* 0x000000ff09077210 */ /* 0x000fc40007ffe1ff */
[----:B------:R-:W-:-:S03]  /*0cc0*/  @P3 IADD3 R16, PT, PT, R16, 0x1, RZ ;  /* 0x0000000110103810 */ /* 0x000fc60007ffe0ff */
[----:B------:R-:W-:Y:S02]  /*0cd0*/  IMAD R5, R0, R7, R5 ;  /* 0x0000000700057224 */ /* 0x000fe400078e0205 */
[----:B------:R-:W-:Y:S01]  /*0ce0*/  IMAD.MOV R7, RZ, RZ, -R10 ;  /* 0x000000ffff077224 */ /* 0x000fe200078e0a0a */
[----:B------:R-:W-:Y:S01]  /*0cf0*/  MOV R10, RZ ;  /* 0x000000ff000a7202 */ /* 0x000fe20000000f00 */
[----:B------:R-:W-:Y:S02]  /*0d00*/  @P2 VIADD R15, R15, 0x1 ;  /* 0x000000010f0f2836 */ /* 0x000fe40000000000 */
[----:B------:R-:W-:Y:S01]  /*0d10*/  @P4 IADD3 R16, PT, PT, R16, 0x1, RZ ;  /* 0x0000000110104810 */ /* 0x000fe20007ffe0ff */
[----:B------:R-:W-:Y:S01]  /*0d20*/  IMAD R7, R2, R7, R9 ;  /* 0x0000000702077224 */ /* 0x000fe200078e0209 */
[----:B------:R-:W-:Y:S02]  /*0d30*/  @!P5 LOP3.LUT R16, RZ, R17, RZ, 0x33, !PT ;  /* 0x00000011ff10d212 */ /* 0x000fe400078e33ff */
[----:B------:R-:W-:Y:S01]  /*0d40*/  SEL R9, R14, R15, !P0 ;  /* 0x0000000f0e097207 */ /* 0x000fe20004000000 */
[----:B--2---:R-:W-:Y:S06]  /*0d50*/  @P1 BRA `(.L_x_19) ;  /* 0x0000001000a41947 */ /* 0x004fec0003800000 */
[----:B------:R-:W-:-:S09]  /*0d60*/  UISETP.NE.AND UP0, UPT, UR10, URZ, UPT ;  /* 0x000000ff0a00728c */ /* 0x000fd2000bf05270 */
[----:B------:R-:W-:Y:S05]  /*0d70*/  BRA.U !UP0, `(.L_x_19) ;  /* 0x00000011089c7547 */ /* 0x000fea000b800000 */
[C---:B------:R-:W-:Y:S01]  /*0d80*/  VIADD R10, R18.reuse, 0xffffffff ;  /* 0xffffffff120a7836 */ /* 0x040fe20000000000 */
[----:B------:R-:W-:Y:S01]  /*0d90*/  UIMAD UR4, UR7, UR4, URZ ;  /* 0x00000004070472a4 */ /* 0x000fe2000f8e02ff */
[----:B------:R-:W-:Y:S01]  /*0da0*/  IMAD R11, R5, R11, -R12 ;  /* 0x0000000b050b7224 */ /* 0x000fe200078e0a0c */
[----:B------:R-:W-:Y:S01]  /*0db0*/  LOP3.LUT R13, R18, 0x7, RZ, 0xc0, !PT ;  /* 0x00000007120d7812 */ /* 0x000fe200078ec0ff */
[----:B------:R-:W-:Y:S01]  /*0dc0*/  IMAD R12, R8, R19, -UR12 ;  /* 0x8000000c080c7e24 */ /* 0x000fe2000f8e0213 */
[----:B------:R-:W-:Y:S01]  /*0dd0*/  ISETP.GE.U32.AND P1, PT, R10, 0x7, PT ;  /* 0x000000070a00780c */ /* 0x000fe20003f26070 */
[----:B------:R-:W-:Y:S01]  /*0de0*/  HFMA2 R10, -RZ, RZ, 0, 0 ;  /* 0x00000000ff0a7431 */ /* 0x000fe200000001ff */
[----:B------:R-:W-:Y:S01]  /*0df0*/  LOP3.LUT R18, R18, 0x3, RZ, 0xc0, !PT ;  /* 0x0000000312127812 */ /* 0x000fe200078ec0ff */
[----:B------:R-:W-:Y:S02]  /*0e00*/  IMAD R19, R9, R16, RZ ;  /* 0x0000001009137224 */ /* 0x000fe400078e02ff */
[----:B------:R-:W-:Y:S01]  /*0e10*/  IMAD R20, R4, UR4, RZ ;  /* 0x0000000404147c24 */ /* 0x000fe2000f8e02ff */
[----:B------:R-:W-:-:S07]  /*0e20*/  UMOV UR4, URZ ;  /* 0x000000ff00047c82 */ /* 0x000fce0008000000 */
.L_x_30:
[----:B0-----:R-:W0:Y:S01]  /*0e30*/  LDCU UR5, c[0x0][0x3ac] ;  /* 0x00007580ff0577ac */ /* 0x001e220008000800 */
[----:B------:R-:W-:-:S05]  /*0e40*/  IADD3 R21, PT, PT, R19, UR4, RZ ;  /* 0x0000000413157c10 */ /* 0x000fca000fffe0ff */
[----:B0-----:R-:W-:Y:S01]  /*0e50*/  IMAD R21, R21, UR5, R20 ;  /* 0x0000000515157c24 */ /* 0x001fe2000f8e0214 */
[----:B------:R-:W-:-:S06]  /*0e60*/  UMOV UR5, URZ ;  /* 0x000000ff00057c82 */ /* 0x000fcc0008000000 */
.L_x_29:
[----:B0-----:R-:W0:Y:S01]  /*0e70*/  LDCU UR6, c[0x0][0x3ac] ;  /* 0x00007580ff0677ac */ /* 0x001e220008000800 */
[----:B------:R-:W-:Y:S01]  /*0e80*/  VIADD R14, R12, UR5 ;  /* 0x000000050c0e7c36 */ /* 0x000fe20008000000 */
[----:B------:R-:W-:Y:S01]  /*0e90*/  BSSY.RECONVERGENT B0, `(.L_x_20) ;  /* 0x000010e000007945 */ /* 0x000fe20003800200 */
[----:B------:R-:W1:Y:S03]  /*0ea0*/  LDCU UR11, c[0x0][0x3bc] ;  /* 0x00007780ff0b77ac */ /* 0x000e660008000800 */
[----:B0-----:R-:W-:-:S04]  /*0eb0*/  ISETP.GE.AND P0, PT, R14, UR6, PT ;  /* 0x000000060e007c0c */ /* 0x001fc8000bf06270 */
[----:B------:R-:W-:-:S04]  /*0ec0*/  ISETP.LT.OR P0, PT, R14, RZ, P0 ;  /* 0x000000ff0e00720c */ /* 0x000fc80000701670 */
[----:B-1----:R-:W-:-:S13]  /*0ed0*/  ISETP.EQ.OR P0, PT, RZ, UR11, P0 ;  /* 0x0000000bff007c0c */ /* 0x002fda0008702670 */
[----:B------:R-:W-:Y:S05]  /*0ee0*/  @P0 BRA `(.L_x_21) ;  /* 0x0000001000200947 */ /* 0x000fea0003800000 */
[----:B------:R-:W-:-:S07]  /*0ef0*/  HFMA2 R22, -RZ, RZ, 0, 0 ;  /* 0x00000000ff167431 */ /* 0x000fce00000001ff */
.L_x_28:
[----:B0-----:R-:W0:Y:S01]  /*0f00*/  LDC R14, c[0x0][0x3c8] ;  /* 0x0000f200ff0e7b82 */ /* 0x001e220000000800 */
[----:B------:R-:W0:Y:S01]  /*0f10*/  LDCU UR11, c[0x0][0x3d4] ;  /* 0x00007a80ff0b77ac */ /* 0x000e220008000800 */
[----:B------:R-:W-:Y:S01]  /*0f20*/  BSSY.RECONVERGENT B1, `(.L_x_22) ;  /* 0x0000100000017945 */ /* 0x000fe20003800200 */
[----:B------:R-:W1:Y:S05]  /*0f30*/  LDCU UR6, c[0x0][0x3c0] ;  /* 0x00007800ff0677ac */ /* 0x000e6a0008000800 */
[----:B------:R-:W2:Y:S01]  /*0f40*/  LDC R23, c[0x0][0x3b0] ;  /* 0x0000ec00ff177b82 */ /* 0x000ea20000000800 */
[----:B0-----:R-:W-:-:S07]  /*0f50*/  IMAD R15, R7, R14, -UR11 ;  /* 0x8000000b070f7e24 */ /* 0x001fce000f8e020e */
[----:B------:R-:W0:Y:S01]  /*0f60*/  LDC R14, c[0x0][0x3c0] ;  /* 0x0000f000ff0e7b82 */ /* 0x000e220000000800 */
[----:B------:R-:W-:-:S04]  /*0f70*/  IADD3 R16, PT, PT, R15, R22, RZ ;  /* 0x000000160f107210 */ /* 0x000fc80007ffe0ff */
[----:B--2---:R-:W-:-:S04]  /*0f80*/  ISETP.GE.AND P0, PT, R16, R23, PT ;  /* 0x000000171000720c */ /* 0x004fc80003f06270 */
[----:B------:R-:W-:-:S04]  /*0f90*/  ISETP.LT.OR P0, PT, R16, RZ, P0 ;  /* 0x000000ff1000720c */ /* 0x000fc80000701670 */
[----:B-1----:R-:W-:-:S13]  /*0fa0*/  ISETP.EQ.OR P0, PT, RZ, UR6, P0 ;  /* 0x00000006ff007c0c */ /* 0x002fda0008702670 */
[----:B------:R-:W-:Y:S05]  /*0fb0*/  @P0 BRA `(.L_x_23) ;  /* 0x0000000c00d80947 */ /* 0x000fea0003800000 */
[----:B------:R-:W1:Y:S01]  /*0fc0*/  LDC R15, c[0x0][0x3b8] ;  /* 0x0000ee00ff0f7b82 */ /* 0x000e620000000800 */
[----:B------:R-:W2:Y:S01]  /*0fd0*/  LDCU UR6, c[0x0][0x3bc] ;  /* 0x00007780ff0677ac */ /* 0x000ea20008000800 */
[----:B------:R-:W-:Y:S01]  /*0fe0*/  MOV R25, RZ ;  /* 0x000000ff00197202 */ /* 0x000fe20000000f00 */
[----:B-1----:R-:W-:-:S04]  /*0ff0*/  IMAD R24, R6, R15, RZ ;  /* 0x0000000f06187224 */ /* 0x002fc800078e02ff */
[----:B------:R-:W-:Y:S01]  /*1000*/  IMAD R26, R9, R24, RZ ;  /* 0x00000018091a7224 */ /* 0x000fe200078e02ff */
[----:B------:R-:W-:-:S03]  /*1010*/  IADD3 R24, PT, PT, R12, UR5, RZ ;  /* 0x000000050c187c10 */ /* 0x000fc6000fffe0ff */
[----:B------:R-:W-:Y:S02]  /*1020*/  IMAD R26, R15, UR4, R26 ;  /* 0x000000040f1a7c24 */ /* 0x000fe4000f8e021a */
[----:B------:R-:W-:-:S03]  /*1030*/  IMAD.IADD R24, R21, 0x1, R24 ;  /* 0x0000000115187824 */ /* 0x000fc600078e0218 */
[----:B------:R-:W-:Y:S01]  /*1040*/  IADD3 R15, PT, PT, R26, UR5, RZ ;  /* 0x000000051a0f7c10 */ /* 0x000fe2000fffe0ff */
[----:B------:R-:W-:-:S04]  /*1050*/  IMAD R23, R24, R23, R16 ;  /* 0x0000001718177224 */ /* 0x000fc800078e0210 */
[----:B--2---:R-:W-:Y:S01]  /*1060*/  IMAD R24, R15, UR6, R22 ;  /* 0x000000060f187c24 */ /* 0x004fe2000f8e0216 */
[----:B------:R-:W-:Y:S06]  /*1070*/  @!P1 BRA `(.L_x_24) ;  /* 0x0000000400e89947 */ /* 0x000fec0003800000 */
[----:B0-----:R-:W-:Y:S01]  /*1080*/  LOP3.LUT R14, R14, 0xfffffff8, RZ, 0xc0, !PT ;  /* 0xfffffff80e0e7812 */ /* 0x001fe200078ec0ff */
[----:B------:R-:W0:Y:S03]  /*1090*/  LDCU UR11, c[0x0][0x3b4] ;  /* 0x00007680ff0b77ac */ /* 0x000e260008000800 */
[----:B------:R-:W-:Y:S01]  /*10a0*/  IADD3 R25, PT, PT, -R14, RZ, RZ ;  /* 0x000000ff0e197210 */ /* 0x000fe20007ffe1ff */
[----:B------:R-:W-:-:S06]  /*10b0*/  UMOV UR6, URZ ;  /* 0x000000ff00067c82 */ /* 0x000fcc0008000000 */
.L_x_25:
[----:B------:R-:W-:-:S05]  /*10c0*/  VIADD R26, R11, UR6 ;  /* 0x000000060b1a7c36 */ /* 0x000fca0008000000 */
[----:B0-----:R-:W-:-:S04]  /*10d0*/  ISETP.GE.AND P0, PT, R26, UR11, PT ;  /* 0x0000000b1a007c0c */ /* 0x001fc8000bf06270 */
[----:B------:R-:W-:-:S13]  /*10e0*/  ISETP.LT.OR P0, PT, R26, RZ, P0 ;  /* 0x000000ff1a00720c */ /* 0x000fda0000701670 */
[----:B------:R-:W0:Y:S08]  /*10f0*/  @!P0 LDC R15, c[0x0][0x3c0] ;  /* 0x0000f000ff0f8b82 */ /* 0x000e300000000800 */
[----:B------:R-:W1:Y:S01]  /*1100*/  @!P0 LDC.64 R16, c[0x0][0x390] ;  /* 0x0000e400ff108b82 */ /* 0x000e620000000a00 */
[----:B0-----:R-:W-:-:S04]  /*1110*/  @!P0 IMAD R15, R24, R15, UR6 ;  /* 0x00000006180f8e24 */ /* 0x001fc8000f8e020f */
[----:B-1----:R-:W-:-:S03]  /*1120*/  @!P0 IMAD.WIDE.U32 R16, R15, 0x4, R16 ;  /* 0x000000040f108825 */ /* 0x002fc600078e0010 */
[----:B------:R-:W0:Y:S01]  /*1130*/  @!P0 LDC.64 R14, c[0x0][0x388] ;  /* 0x0000e200ff0e8b82 */ /* 0x000e220000000a00 */
[----:B------:R-:W-:Y:S02]  /*1140*/  @!P0 IMAD R29, R23, UR11, R26 ;  /* 0x0000000b171d8c24 */ /* 0x000fe4000f8e021a */
[----:B------:R-:W2:Y:S02]  /*1150*/  @!P0 LDG.E.CONSTANT R17, desc[UR8][R16.64] ;  /* 0x0000000810118981 */ /* 0x000ea4000c1e9900 */
[----:B0-----:R-:W-:-:S06]  /*1160*/  @!P0 IMAD.WIDE.U32 R28, R29, 0x4, R14 ;  /* 0x000000041d1c8825 */ /* 0x001fcc00078e000e */
[----:B------:R-:W2:Y:S01]  /*1170*/  @!P0 LDG.E.CONSTANT R29, desc[UR8][R28.64] ;  /* 0x000000081c1d8981 */ /* 0x000ea2000c1e9900 */
[----:B------:R-:W-:-:S04]  /*1180*/  IADD3 R27, PT, PT, R26, 0x1, RZ ;  /* 0x000000011a1b7810 */ /* 0x000fc80007ffe0ff */
[----:B------:R-:W-:-:S04]  /*1190*/  ISETP.GE.AND P2, PT, R27, UR11, PT ;  /* 0x0000000b1b007c0c */ /* 0x000fc8000bf46270 */
[----:B------:R-:W-:-:S13]  /*11a0*/  ISETP.LT.OR P2, PT, R27, RZ, P2 ;  /* 0x000000ff1b00720c */ /* 0x000fda0001741670 */
[----:B------:R-:W0:Y:S01]  /*11b0*/  @!P2 LDC.64 R14, c[0x0][0x388] ;  /* 0x0000e200ff0eab82 */ /* 0x000e220000000a00 */
[----:B--2---:R-:W-:Y:S01]  /*11c0*/  @!P0 FFMA R10, R29, R17, R10 ;  /* 0x000000111d0a8223 */ /* 0x004fe2000000000a */
[----:B------:R-:W-:-:S06]  /*11d0*/  @!P2 IMAD R17, R23, UR11, R27 ;  /* 0x0000000b1711ac24 */ /* 0x000fcc000f8e021b */
[----:B------:R-:W1:Y:S01]  /*11e0*/  @!P2 LDC R27, c[0x0][0x3c0] ;  /* 0x0000f000ff1bab82 */ /* 0x000e620000000800 */
[----:B0-----:R-:W-:-:S07]  /*11f0*/  @!P2 IMAD.WIDE.U32 R16, R17, 0x4, R14 ;  /* 0x000000041110a825 */ /* 0x001fce00078e000e */
[----:B------:R-:W0:Y:S01]  /*1200*/  @!P2 LDC.64 R14, c[0x0][0x390] ;  /* 0x0000e400ff0eab82 */ /* 0x000e220000000a00 */
[----:B------:R-:W2:Y:S01]  /*1210*/  @!P2 LDG.E.CONSTANT R17, desc[UR8][R16.64] ;  /* 0x000000081011a981 */ /* 0x000ea2000c1e9900 */
[----:B-1----:R-:W-:-:S05]  /*1220*/  @!P2 IMAD R27, R24, R27, UR6 ;  /* 0x00000006181bae24 */ /* 0x002fca000f8e021b */
[----:B------:R-:W-:-:S05]  /*1230*/  @!P2 IADD3 R29, PT, PT, R27, 0x1, RZ ;  /* 0x000000011b1da810 */ /* 0x000fca0007ffe0ff */
        /* <DEDUP_REMOVED lines=12> */
[----:B-1----:R-:W-:-:S04]  /*1300*/  @!P0 IMAD R27, R24, R27, UR6 ;  /* 0x00000006181b8e24 */ /* 0x002fc8000f8e021b */
[----:B------:R-:W-:-:S04]  /*1310*/  @!P0 VIADD R29, R27, 0x2 ;  /* 0x000000021b1d8836 */ /* 0x000fc80000000000 */
        /* <DEDUP_REMOVED lines=57> */
[----:B------:R0:W2:Y:S01]  /*16b0*/  @!P0 LDG.E.CONSTANT R14, desc[UR8][R14.64] ;  /* 0x000000080e0e8981 */ /* 0x0000a2000c1e9900 */
[----:B------:R-:W-:-:S04]  /*16c0*/  IADD3 R28, PT, PT, R26, 0x7, RZ ;  /* 0x000000071a1c7810 */ /* 0x000fc80007ffe0ff */
[----:B------:R-:W-:-:S04]  /*16d0*/  ISETP.GE.AND P2, PT, R28, UR11, PT ;  /* 0x0000000b1c007c0c */ /* 0x000fc8000bf46270 */
[----:B------:R-:W-:-:S13]  /*16e0*/  ISETP.LT.OR P2, PT, R28, RZ, P2 ;  /* 0x000000ff1c00720c */ /* 0x000fda0001741670 */
[----:B------:R-:W1:Y:S08]  /*16f0*/  @!P2 LDC.64 R26, c[0x0][0x388] ;  /* 0x0000e200ff1aab82 */ /* 0x000e700000000a00 */
[----:B------:R-:W3:Y:S02]  /*1700*/  @!P2 LDC R29, c[0x0][0x3c0] ;  /* 0x0000f000ff1dab82 */ /* 0x000ee40000000800 */
[----:B---3--:R-:W-:-:S05]  /*1710*/  @!P2 IMAD R29, R24, R29, UR6 ;  /* 0x00000006181dae24 */ /* 0x008fca000f8e021d */
[----:B0-----:R-:W-:Y:S01]  /*1720*/  @!P2 IADD3 R15, PT, PT, R29, 0x7, RZ ;  /* 0x000000071d0fa810 */ /* 0x001fe20007ffe0ff */
[----:B--2---:R-:W-:Y:S01]  /*1730*/  @!P0 FFMA R10, R17, R14, R10 ;  /* 0x0000000e110a8223 */ /* 0x004fe2000000000a */
[----:B------:R-:W-:-:S04]  /*1740*/  @!P2 IMAD R17, R23, UR11, R28 ;  /* 0x0000000b1711ac24 */ /* 0x000fc8000f8e021c */
[----:B-1----:R-:W-:Y:S02]  /*1750*/  @!P2 IMAD.WIDE.U32 R26, R17, 0x4, R26 ;  /* 0x00000004111aa825 */ /* 0x002fe400078e001a */
[----:B------:R-:W0:Y:S04]  /*1760*/  @!P2 LDC.64 R16, c[0x0][0x390] ;  /* 0x0000e400ff10ab82 */ /* 0x000e280000000a00 */
[----:B------:R-:W2:Y:S01]  /*1770*/  @!P2 LDG.E.CONSTANT R27, desc[UR8][R26.64] ;  /* 0x000000081a1ba981 */ /* 0x000ea2000c1e9900 */
[----:B0-----:R-:W-:-:S06]  /*1780*/  @!P2 IMAD.WIDE.U32 R16, R15, 0x4, R16 ;  /* 0x000000040f10a825 */ /* 0x001fcc00078e0010 */
[----:B------:R-:W2:Y:S01]  /*1790*/  @!P2 LDG.E.CONSTANT R16, desc[UR8][R16.64] ;  /* 0x000000081010a981 */ /* 0x000ea2000c1e9900 */
[----:B------:R-:W-:-:S04]  /*17a0*/  IADD3 R25, PT, PT, R25, 0x8, RZ ;  /* 0x0000000819197810 */ /* 0x000fc80007ffe0ff */
[----:B------:R-:W-:Y:S01]  /*17b0*/  ISETP.NE.AND P0, PT, R25, RZ, PT ;  /* 0x000000ff1900720c */ /* 0x000fe20003f05270 */
[----:B------:R-:W-:Y:S01]  /*17c0*/  UIADD3 UR6, UPT, UPT, UR6, 0x8, URZ ;  /* 0x0000000806067890 */ /* 0x000fe2000fffe0ff */
[----:B--2---:R-:W-:-:S11]  /*17d0*/  @!P2 FFMA R10, R27, R16, R10 ;  /* 0x000000101b0aa223 */ /* 0x004fd6000000000a */
[----:B------:R-:W-:Y:S05]  /*17e0*/  @P0 BRA `(.L_x_25) ;  /* 0xfffffff800340947 */ /* 0x000fea000383ffff */
[----:B------:R-:W0:Y:S02]  /*17f0*/  LDCU UR6, c[0x0][0x3c0] ;  /* 0x00007800ff0677ac */ /* 0x000e240008000800 */
[----:B0-----:R-:W-:-:S06]  /*1800*/  ULOP3.LUT UR6, UR6, 0xfffffff8, URZ, 0xc0, !UPT ;  /* 0xfffffff806067892 */ /* 0x001fcc000f8ec0ff */
[----:B------:R-:W-:-:S07]  /*1810*/  IMAD.U32 R25, RZ, RZ, UR6 ;  /* 0x00000006ff197e24 */ /* 0x000fce000f8e00ff */
.L_x_24:
[----:B------:R-:W-:-:S13]  /*1820*/  ISETP.NE.AND P0, PT, R13, RZ, PT ;  /* 0x000000ff0d00720c */ /* 0x000fda0003f05270 */
[----:B------:R-:W-:Y:S05]  /*1830*/  @!P0 BRA `(.L_x_23) ;  /* 0x0000000400b88947 */ /* 0x000fea0003800000 */
[----:B0-----:R-:W-:Y:S02]  /*1840*/  IADD3 R14, PT, PT, R13, -0x1, RZ ;  /* 0xffffffff0d0e7810 */ /* 0x001fe40007ffe0ff */
[----:B------:R-:W-:Y:S02]  /*1850*/  ISETP.NE.AND P3, PT, R18, RZ, PT ;  /* 0x000000ff1200720c */ /* 0x000fe40003f65270 */
[----:B------:R-:W-:-:S13]  /*1860*/  ISETP.GE.U32.AND P0, PT, R14, 0x3, PT ;  /* 0x000000030e00780c */ /* 0x000fda0003f06070 */
[----:B------:R-:W-:Y:S05]  /*1870*/  @!P0 BRA `(.L_x_26) ;  /* 0x0000000000e48947 */ /* 0x000fea0003800000 */
[----:B------:R-:W0:Y:S01]  /*1880*/  LDCU UR6, c[0x0][0x3b4] ;  /* 0x00007680ff0677ac */ /* 0x000e220008000800 */
[----:B------:R-:W-:-:S04]  /*1890*/  IADD3 R26, PT, PT, R11, R25, RZ ;  /* 0x000000190b1a7210 */ /* 0x000fc80007ffe0ff */
[----:B0-----:R-:W-:-:S04]  /*18a0*/  ISETP.GE.AND P0, PT, R26, UR6, PT ;  /* 0x000000061a007c0c */ /* 0x001fc8000bf06270 */
[----:B------:R-:W-:-:S13]  /*18b0*/  ISETP.LT.OR P0, PT, R26, RZ, P0 ;  /* 0x000000ff1a00720c */ /* 0x000fda0000701670 */
[----:B------:R-:W0:Y:S08]  /*18c0*/  @!P0 LDC R15, c[0x0][0x3c0] ;  /* 0x0000f000ff0f8b82 */ /* 0x000e300000000800 */
[----:B------:R-:W1:Y:S01]  /*18d0*/  @!P0 LDC.64 R16, c[0x0][0x390] ;  /* 0x0000e400ff108b82 */ /* 0x000e620000000a00 */
[----:B0-----:R-:W-:-:S04]  /*18e0*/  @!P0 IMAD R15, R24, R15, R25 ;  /* 0x0000000f180f8224 */ /* 0x001fc800078e0219 */
        /* <DEDUP_REMOVED lines=16> */
[----:B-1----:R-:W-:-:S04]  /*19f0*/  @!P2 IMAD R27, R24, R27, R25 ;  /* 0x0000001b181ba224 */ /* 0x002fc800078e0219 */
        /* <DEDUP_REMOVED lines=13> */
[----:B-1----:R-:W-:-:S05]  /*1ad0*/  @!P0 IMAD R27, R24, R27, R25 ;  /* 0x0000001b181b8224 */ /* 0x002fca00078e0219 */
[----:B------:R-:W-:-:S05]  /*1ae0*/  @!P0 IADD3 R27, PT, PT, R27, 0x2, RZ ;  /* 0x000000021b1b8810 */ /* 0x000fca0007ffe0ff */
[----:B0-----:R-:W-:-:S06]  /*1af0*/  @!P0 IMAD.WIDE.U32 R14, R27, 0x4, R14 ;  /* 0x000000041b0e8825 */ /* 0x001fcc00078e000e */
[----:B------:R0:W2:Y:S01]  /*1b00*/  @!P0 LDG.E.CONSTANT R14, desc[UR8][R14.64] ;  /* 0x000000080e0e8981 */ /* 0x0000a2000c1e9900 */
[----:B------:R-:W-:-:S04]  /*1b10*/  IADD3 R29, PT, PT, R26, 0x3, RZ ;  /* 0x000000031a1d7810 */ /* 0x000fc80007ffe0ff */
[----:B------:R-:W-:-:S04]  /*1b20*/  ISETP.GE.AND P2, PT, R29, UR6, PT ;  /* 0x000000061d007c0c */ /* 0x000fc8000bf46270 */
[----:B------:R-:W-:-:S13]  /*1b30*/  ISETP.LT.OR P2, PT, R29, RZ, P2 ;  /* 0x000000ff1d00720c */ /* 0x000fda0001741670 */
[----:B------:R-:W1:Y:S08]  /*1b40*/  @!P2 LDC.64 R26, c[0x0][0x388] ;  /* 0x0000e200ff1aab82 */ /* 0x000e700000000a00 */
[----:B------:R-:W3:Y:S02]  /*1b50*/  @!P2 LDC R28, c[0x0][0x3c0] ;  /* 0x0000f000ff1cab82 */ /* 0x000ee40000000800 */
[----:B---3--:R-:W-:-:S04]  /*1b60*/  @!P2 IMAD R28, R24, R28, R25 ;  /* 0x0000001c181ca224 */ /* 0x008fc800078e0219 */
[----:B0-----:R-:W-:Y:S02]  /*1b70*/  @!P2 VIADD R15, R28, 0x3 ;  /* 0x000000031c0fa836 */ /* 0x001fe40000000000 */
[----:B--2---:R-:W-:Y:S01]  /*1b80*/  @!P0 FFMA R10, R17, R14, R10 ;  /* 0x0000000e110a8223 */ /* 0x004fe2000000000a */
[----:B------:R-:W-:-:S04]  /*1b90*/  @!P2 IMAD R17, R23, UR6, R29 ;  /* 0x000000061711ac24 */ /* 0x000fc8000f8e021d */
[----:B-1----:R-:W-:Y:S02]  /*1ba0*/  @!P2 IMAD.WIDE.U32 R26, R17, 0x4, R26 ;  /* 0x00000004111aa825 */ /* 0x002fe400078e001a */
[----:B------:R-:W0:Y:S04]  /*1bb0*/  @!P2 LDC.64 R16, c[0x0][0x390] ;  /* 0x0000e400ff10ab82 */ /* 0x000e280000000a00 */
[----:B------:R-:W2:Y:S01]  /*1bc0*/  @!P2 LDG.E.CONSTANT R27, desc[UR8][R26.64] ;  /* 0x000000081a1ba981 */ /* 0x000ea2000c1e9900 */
[----:B0-----:R-:W-:-:S06]  /*1bd0*/  @!P2 IMAD.WIDE.U32 R16, R15, 0x4, R16 ;  /* 0x000000040f10a825 */ /* 0x001fcc00078e0010 */
[----:B------:R-:W2:Y:S01]  /*1be0*/  @!P2 LDG.E.CONSTANT R16, desc[UR8][R16.64] ;  /* 0x000000081010a981 */ /* 0x000ea2000c1e9900 */
[----:B------:R-:W-:Y:S01]  /*1bf0*/  IADD3 R25, PT, PT, R25, 0x4, RZ ;  /* 0x0000000419197810 */ /* 0x000fe20007ffe0ff */
[----:B--2---:R-:W-:-:S07]  /*1c00*/  @!P2 FFMA R10, R27, R16, R10 ;  /* 0x000000101b0aa223 */ /* 0x004fce000000000a */
.L_x_26:
[----:B------:R-:W-:Y:S05]  /*1c10*/  @!P3 BRA `(.L_x_23) ;  /* 0x0000000000c0b947 */ /* 0x000fea0003800000 */
[----:B------:R-:W-:-:S13]  /*1c20*/  ISETP.NE.AND P0, PT, R18, 0x1, PT ;  /* 0x000000011200780c */ /* 0x000fda0003f05270 */
        /* <DEDUP_REMOVED lines=18> */
[----:B------:R-:W-:-:S07]  /*1d50*/  @!P2 IMAD R27, R23, UR6, R27 ;  /* 0x00000006171bac24 */ /* 0x000fce000f8e021b */
[----:B------:R-:W1:Y:S02]  /*1d60*/  @!P2 LDC R26, c[0x0][0x3c0] ;  /* 0x0000f000ff1aab82 */ /* 0x000e640000000800 */
[----:B-1----:R-:W-:Y:S02]  /*1d70*/  @!P2 IMAD R26, R24, R26, R25 ;  /* 0x0000001a181aa224 */ /* 0x002fe400078e0219 */
[----:B--2---:R-:W-:Y:S01]  /*1d80*/  @!P0 FFMA R10, R15, R28, R10 ;  /* 0x0000001c0f0a8223 */ /* 0x004fe2000000000a */
[----:B0-----:R-:W-:-:S03]  /*1d90*/  @!P2 IMAD.WIDE.U32 R14, R27, 0x4, R16 ;  /* 0x000000041b0ea825 */ /* 0x001fc600078e0010 */
[----:B------:R-:W0:Y:S01]  /*1da0*/  @!P2 LDC.64 R16, c[0x0][0x390] ;  /* 0x0000e400ff10ab82 */ /* 0x000e220000000a00 */
[----:B------:R-:W-:Y:S02]  /*1db0*/  @!P2 VIADD R27, R26, 0x1 ;  /* 0x000000011a1ba836 */ /* 0x000fe40000000000 */
[----:B------:R-:W2:Y:S02]  /*1dc0*/  @!P2 LDG.E.CONSTANT R15, desc[UR8][R14.64] ;  /* 0x000000080e0fa981 */ /* 0x000ea4000c1e9900 */
[----:B0-----:R-:W-:-:S06]  /*1dd0*/  @!P2 IMAD.WIDE.U32 R16, R27, 0x4, R16 ;  /* 0x000000041b10a825 */ /* 0x001fcc00078e0010 */
[----:B------:R-:W2:Y:S01]  /*1de0*/  @!P2 LDG.E.CONSTANT R17, desc[UR8][R16.64] ;  /* 0x000000081011a981 */ /* 0x000ea2000c1e9900 */
[----:B------:R-:W-:Y:S01]  /*1df0*/  IADD3 R25, PT, PT, R25, 0x2, RZ ;  /* 0x0000000219197810 */ /* 0x000fe20007ffe0ff */
[----:B--2---:R-:W-:-:S07]  /*1e00*/  @!P2 FFMA R10, R17, R15, R10 ;  /* 0x0000000f110aa223 */ /* 0x004fce000000000a */
.L_x_27:
[----:B------:R-:W0:Y:S02]  /*1e10*/  LDC R26, c[0x0][0x3c0] ;  /* 0x0000f000ff1a7b82 */ /* 0x000e240000000800 */
[----:B0-----:R-:W-:-:S13]  /*1e20*/  LOP3.LUT P0, RZ, R26, 0x1, RZ, 0xc0, !PT ;  /* 0x000000011aff7812 */ /* 0x001fda000780c0ff */
[----:B------:R-:W-:Y:S05]  /*1e30*/  @!P0 BRA `(.L_x_23) ;  /* 0x0000000000388947 */ /* 0x000fea0003800000 */
[----:B------:R-:W0:Y:S01]  /*1e40*/  LDC R15, c[0x0][0x3b4] ;  /* 0x0000ed00ff0f7b82 */ /* 0x000e220000000800 */
[----:B------:R-:W-:-:S04]  /*1e50*/  IADD3 R14, PT, PT, R11, R25, RZ ;  /* 0x000000190b0e7210 */ /* 0x000fc80007ffe0ff */
[----:B0-----:R-:W-:-:S04]  /*1e60*/  ISETP.GE.AND P0, PT, R14, R15, PT ;  /* 0x0000000f0e00720c */ /* 0x001fc80003f06270 */
[----:B------:R-:W-:-:S13]  /*1e70*/  ISETP.LT.OR P0, PT, R14, RZ, P0 ;  /* 0x000000ff0e00720c */ /* 0x000fda0000701670 */
[----:B------:R-:W-:Y:S05]  /*1e80*/  @P0 BRA `(.L_x_23) ;  /* 0x0000000000240947 */ /* 0x000fea0003800000 */
[----:B------:R-:W-:Y:S01]  /*1e90*/  IMAD R23, R23, R15, R14 ;  /* 0x0000000f17177224 */ /* 0x000fe200078e020e */
[----:B------:R-:W0:Y:S01]  /*1ea0*/  LDC.64 R16, c[0x0][0x388] ;  /* 0x0000e200ff107b82 */ /* 0x000e220000000a00 */
[----:B------:R-:W-:-:S07]  /*1eb0*/  IMAD R25, R24, R26, R25 ;  /* 0x0000001a18197224 */ /* 0x000fce00078e0219 */
[----:B------:R-:W1:Y:S01]  /*1ec0*/  LDC.64 R14, c[0x0][0x390] ;  /* 0x0000e400ff0e7b82 */ /* 0x000e620000000a00 */
[----:B0-----:R-:W-:-:S06]  /*1ed0*/  IMAD.WIDE.U32 R16, R23, 0x4, R16 ;  /* 0x0000000417107825 */ /* 0x001fcc00078e0010 */
[----:B------:R-:W2:Y:S01]  /*1ee0*/  LDG.E.CONSTANT R17, desc[UR8][R16.64] ;  /* 0x0000000810117981 */ /* 0x000ea2000c1e9900 */
[----:B-1----:R-:W-:-:S06]  /*1ef0*/  IMAD.WIDE.U32 R14, R25, 0x4, R14 ;  /* 0x00000004190e7825 */ /* 0x002fcc00078e000e */
[----:B------:R-:W2:Y:S02]  /*1f00*/  LDG.E.CONSTANT R14, desc[UR8][R14.64] ;  /* 0x000000080e0e7981 */ /* 0x000ea4000c1e9900 */
[----:B--2---:R-:W-:-:S07]  /*1f10*/  FFMA R10, R17, R14, R10 ;  /* 0x0000000e110a7223 */ /* 0x004fce000000000a */
.L_x_23:
[----:B------:R-:W-:Y:S05]  /*1f20*/  BSYNC.RECONVERGENT B1 ;  /* 0x0000000000017941 */ /* 0x000fea0003800200 */
.L_x_22:
[----:B------:R-:W1:Y:S01]  /*1f30*/  LDCU UR6, c[0x0][0x3bc] ;  /* 0x00007780ff0677ac */ /* 0x000e620008000800 */
[----:B------:R-:W-:-:S04]  /*1f40*/  IADD3 R22, PT, PT, R22, 0x1, RZ ;  /* 0x0000000116167810 */ /* 0x000fc80007ffe0ff */
[----:B-1----:R-:W-:-:S13]  /*1f50*/  ISETP.NE.AND P0, PT, R22, UR6, PT ;  /* 0x0000000616007c0c */ /* 0x002fda000bf05270 */
[----:B------:R-:W-:Y:S05]  /*1f60*/  @P0 BRA `(.L_x_28) ;  /* 0xffffffec00e40947 */ /* 0x000fea000383ffff */
.L_x_21:
[----:B------:R-:W-:Y:S05]  /*1f70*/  BSYNC.RECONVERGENT B0 ;  /* 0x0000000000007941 */ /* 0x000fea0003800200 */
.L_x_20:
[----:B------:R-:W1:Y:S01]  /*1f80*/  LDCU UR6, c[0x0][0x3b8] ;  /* 0x00007700ff0677ac */ /* 0x000e620008000800 */
[----:B------:R-:W-:-:S04]  /*1f90*/  UIADD3 UR5, UPT, UPT, UR5, 0x1, URZ ;  /* 0x0000000105057890 */ /* 0x000fc8000fffe0ff */
[----:B-1----:R-:W-:-:S09]  /*1fa0*/  UISETP.NE.AND UP0, UPT, UR5, UR6, UPT ;  /* 0x000000060500728c */ /* 0x002fd2000bf05270 */
[----:B------:R-:W-:Y:S05]  /*1fb0*/  BRA.U UP0, `(.L_x_29) ;  /* 0xffffffed00ac7547 */ /* 0x000fea000b83ffff */
[----:B------:R-:W-:-:S06]  /*1fc0*/  UIADD3 UR4, UPT, UPT, UR4, 0x1, URZ ;  /* 0x0000000104047890 */ /* 0x000fcc000fffe0ff */
[----:B------:R-:W-:-:S13]  /*1fd0*/  ISETP.LE.U32.AND P0, PT, R9, UR4, PT ;  /* 0x0000000409007c0c */ /* 0x000fda000bf03070 */
[----:B------:R-:W-:Y:S05]  /*1fe0*/  @!P0 BRA `(.L_x_30) ;  /* 0xffffffec00908947 */ /* 0x000fea000383ffff */
.L_x_19:
[----:B------:R-:W1:Y:S01]  /*1ff0*/  LDCU.64 UR14, c[0x0][0x398] ;  /* 0x00007300ff0e77ac */ /* 0x000e620008000a00 */
[----:B------:R-:W2:Y:S01]  /*2000*/  LDC.64 R12, c[0x0][0x380] ;  /* 0x0000e000ff0c7b82 */ /* 0x000ea20000000a00 */
[----:B------:R-:W3:Y:S01]  /*2010*/  LDCU UR5, c[0x0][0x3a8] ;  /* 0x00007500ff0577ac */ /* 0x000ee20008000800 */
[----:B-1----:R-:W-:-:S04]  /*2020*/  ISETP.NE.U32.AND P0, PT, RZ, UR14, PT ;  /* 0x0000000eff007c0c */ /* 0x002fc8000bf05070 */
[----:B------:R-:W-:-:S13]  /*2030*/  ISETP.NE.AND.EX P0, PT, RZ, UR15, PT, P0 ;  /* 0x0000000fff007c0c */ /* 0x000fda000bf05300 */
[----:B0-----:R-:W0:Y:S02]  /*2040*/  @P0 LDC.64 R14, c[0x0][0x398] ;  /* 0x0000e600ff0e0b82 */ /* 0x001e240000000a00 */
[----:B0-----:R-:W-:-:S06]  /*2050*/  @P0 IMAD.WIDE.U32 R14, R6, 0x4, R14 ;  /* 0x00000004060e0825 */ /* 0x001fcc00078e000e */
[----:B------:R-:W4:Y:S01]  /*2060*/  @P0 LDG.E.CONSTANT R14, desc[UR8][R14.64] ;  /* 0x000000080e0e0981 */ /* 0x000f22000c1e9900 */
[C---:B------:R-:W-:Y:S02]  /*2070*/  IMAD R6, R3.reuse, R6, R8 ;  /* 0x0000000603067224 */ /* 0x040fe400078e0208 */
[----:B---3--:R-:W-:-:S04]  /*2080*/  IMAD R3, R3, UR5, RZ ;  /* 0x0000000503037c24 */ /* 0x008fc8000f8e02ff */
[----:B------:R-:W-:-:S04]  /*2090*/  IMAD R3, R4, R3, R6 ;  /* 0x0000000304037224 */ /* 0x000fc800078e0206 */
[----:B------:R-:W-:-:S04]  /*20a0*/  IMAD R3, R2, R3, R7 ;  /* 0x0000000302037224 */ /* 0x000fc800078e0207 */
[----:B------:R-:W-:-:S04]  /*20b0*/  IMAD R3, R0, R3, R5 ;  /* 0x0000000300037224 */ /* 0x000fc800078e0205 */
[----:B--2---:R-:W-:-:S04]  /*20c0*/  IMAD.WIDE.U32 R12, R3, 0x4, R12 ;  /* 0x00000004030c7825 */ /* 0x004fc800078e000c */
[----:B----4-:R-:W-:-:S05]  /*20d0*/  @P0 FADD R10, R14, R10 ;  /* 0x0000000a0e0a0221 */ /* 0x010fca0000000000 */
[----:B------:R-:W-:Y:S01]  /*20e0*/  STG.E desc[UR8][R12.64], R10 ;  /* 0x0000000a0c007986 */ /* 0x000fe2000c101908 */
[----:B------:R-:W-:Y:S05]  /*20f0*/  EXIT ;  /* 0x000000000000794d */ /* 0x000fea0003800000 */
.L_x_31:
        /* <DEDUP_REMOVED lines=16> */
.L_x_64:


//--------------------- .text.steel_conv2d_transpose_kernel --------------------------
	.section	.text.steel_conv2d_transpose_kernel,"ax",@progbits
	.align	128
        .global         steel_conv2d_transpose_kernel
        .type           steel_conv2d_transpose_kernel,@function
        .size           steel_conv2d_transpose_kernel,(.L_x_65 - steel_conv2d_transpose_kernel)
        .other          steel_conv2d_transpose_kernel,@"STO_CUDA_ENTRY STV_DEFAULT"
steel_conv2d_transpose_kernel:
.text.steel_conv2d_transpose_kernel:
[----:B------:R-:W-:Y:S01]  /*0000*/  LDC R1, c[0x0][0x37c] ;  /* 0x0000df00ff017b82 */ /* 0x000fe20000000800 */
[----:B------:R-:W0:Y:S01]  /*0010*/  LDCU.64 UR20, c[0x0][0x3a8] ;  /* 0x00007500ff1477ac */ /* 0x000e220008000a00 */
[----:B------:R-:W1:Y:S06]  /*0020*/  S2R R5, SR_CTAID.Z ;  /* 0x0000000000057919 */ /* 0x000e6c0000002700 */
[----:B------:R-:W-:Y:S01]  /*0030*/  S2UR UR7, SR_CTAID.Y ;  /* 0x00000000000779c3 */ /* 0x000fe20000002600 */
[----:B------:R-:W2:Y:S01]  /*0040*/  LDCU.128 UR12, c[0x0][0x3c0] ;  /* 0x00007800ff0c77ac */ /* 0x000ea20008000c00 */
[----:B------:R-:W3:Y:S06]  /*0050*/  LDCU.128 UR8, c[0x0][0x3b0] ;  /* 0x00007600ff0877ac */ /* 0x000eec0008000c00 */
[----:B------:R-:W4:Y:S01]  /*0060*/  S2UR UR18, SR_CTAID.X ;  /* 0x00000000001279c3 */ /* 0x000f220000002500 */
[----:B------:R-:W5:Y:S01]  /*0070*/  LDCU.64 UR16, c[0x0][0x3d0] ;  /* 0x00007a00ff1077ac */ /* 0x000f620008000a00 */
[----:B------:R-:W1:Y:S01]  /*0080*/  LDCU UR26, c[0x0][0x3d8] ;  /* 0x00007b00ff1a77ac */ /* 0x000e620008000800 */
[----:B0-----:R-:W0:Y:S01]  /*0090*/  I2F.U32.RP R4, UR20 ;  /* 0x0000001400047d06 */ /* 0x001e220008209000 */
[----:B------:R-:W-:Y:S01]  /*00a0*/  ISETP.NE.U32.AND P2, PT, RZ, UR20, PT ;  /* 0x00000014ff007c0c */ /* 0x000fe2000bf45070 */
[----:B------:R-:W-:-:S02]  /*00b0*/  UIADD3 UR4, UPT, UPT, UR21, -0x1, URZ ;  /* 0xffffffff15047890 */ /* 0x000fc4000fffe0ff */
[----:B--2---:R-:W-:Y:S01]  /*00c0*/  USHF.L.U32 UR13, UR13, 0x1, URZ ;  /* 0x000000010d0d7899 */ /* 0x004fe200080006ff */
[----:B------:R-:W2:Y:S03]  /*00d0*/  LDCU UR19, c[0x0][0x3a0] ;  /* 0x00007400ff1377ac */ /* 0x000ea60008000800 */
[----:B---3--:R-:W-:Y:S02]  /*00e0*/  UIMAD UR4, UR4, UR11, -UR13 ;  /* 0x0000000b040472a4 */ /* 0x008fe4000f8e0a0d */
[----:B------:R-:W-:Y:S02]  /*00f0*/  UIADD3 UR8, UPT, UPT, UR8, -0x1, URZ ;  /* 0xffffffff08087890 */ /* 0x000fe4000fffe0ff */
[----:B------:R-:W-:Y:S01]  /*0100*/  UIADD3 UR5, UPT, UPT, UR9, -0x1, URZ ;  /* 0xffffffff09057890 */ /* 0x000fe2000fffe0ff */
[----:B0-----:R-:W0:Y:S01]  /*0110*/  MUFU.RCP R4, R4 ;  /* 0x0000000400047308 */ /* 0x001e220000001000 */
[----:B------:R-:W-:-:S02]  /*0120*/  USHF.L.U32 UR6, UR14, 0x1, URZ ;  /* 0x000000010e067899 */ /* 0x000fc400080006ff */
[----:B------:R-:W-:Y:S02]  /*0130*/  UIADD3 UR4, UPT, UPT, UR4, UR15, URZ ;  /* 0x0000000f04047290 */ /* 0x000fe4000fffe0ff */
[----:B------:R-:W-:Y:S02]  /*0140*/  UIMAD UR6, UR8, UR12, -UR6 ;  /* 0x0000000c080672a4 */ /* 0x000fe4000f8e0a06 */
[----:B-----5:R-:W-:Y:S02]  /*0150*/  UIMAD UR4, UR5, UR17, UR4 ;  /* 0x00000011050472a4 */ /* 0x020fe4000f8e0204 */
[----:B------:R-:W-:Y:S02]  /*0160*/  UIADD3 UR6, UPT, UPT, UR6, UR16, URZ ;  /* 0x0000001006067290 */ /* 0x000fe4000fffe0ff */
[----:B------:R-:W-:Y:S02]  /*0170*/  UIADD3 UR4, UPT, UPT, UR4, 0x1, URZ ;  /* 0x0000000104047890 */ /* 0x000fe4000fffe0ff */
[----:B------:R-:W-:Y:S01]  /*0180*/  UIADD3 UR5, UPT, UPT, UR10, -0x1, URZ ;  /* 0xffffffff0a057890 */ /* 0x000fe2000fffe0ff */
[----:B0-----:R-:W-:-:S03]  /*0190*/  VIADD R2, R4, 0xffffffe ;  /* 0x0ffffffe04027836 */ /* 0x001fc60000000000 */
[----:B-1----:R-:W-:Y:S01]  /*01a0*/  UIMAD UR5, UR5, UR26, UR6 ;  /* 0x0000001a050572a4 */ /* 0x002fe2000f8e0206 */
[----:B------:R0:W1:Y:S03]  /*01b0*/  F2I.FTZ.U32.TRUNC.NTZ R3, R2 ;  /* 0x0000000200037305 */ /* 0x000066000021f000 */
[----:B------:R-:W-:Y:S01]  /*01c0*/  UIADD3 UR5, UPT, UPT, UR5, 0x1, URZ ;  /* 0x0000000105057890 */ /* 0x000fe2000fffe0ff */
[----:B0-----:R-:W-:Y:S02]  /*01d0*/  HFMA2 R2, -RZ, RZ, 0, 0 ;  /* 0x00000000ff027431 */ /* 0x001fe400000001ff */
[----:B-1----:R-:W-:-:S04]  /*01e0*/  IMAD.MOV R7, RZ, RZ, -R3 ;  /* 0x000000ffff077224 */ /* 0x002fc800078e0a03 */
[----:B------:R-:W-:-:S04]  /*01f0*/  IMAD R7, R7, UR20, RZ ;  /* 0x0000001407077c24 */ /* 0x000fc8000f8e02ff */
[----:B------:R-:W-:Y:S02]  /*0200*/  IMAD.HI.U32 R0, R3, R7, R2 ;  /* 0x0000000703007227 */ /* 0x000fe400078e0002 */
[----:B------:R-:W0:Y:S01]  /*0210*/  LDC R3, c[0x0][0x364] ;  /* 0x0000d900ff037b82 */ /* 0x000e220000000800 */
[----:B------:R-:W1:Y:S03]  /*0220*/  S2R R7, SR_TID.X ;  /* 0x0000000000077919 */ /* 0x000e660000002100 */
[----:B------:R-:W-:-:S04]  /*0230*/  IMAD.HI.U32 R0, R0, R5, RZ ;  /* 0x0000000500007227 */ /* 0x000fc800078e00ff */
[----:B------:R-:W-:Y:S01]  /*0240*/  IMAD.MOV R4, RZ, RZ, -R0 ;  /* 0x000000ffff047224 */ /* 0x000fe200078e0a00 */
[----:B------:R-:W4:Y:S03]  /*0250*/  LDC R8, c[0x0][0x360] ;  /* 0x0000d800ff087b82 */ /* 0x000f260000000800 */
[----:B------:R-:W-:Y:S02]  /*0260*/  IMAD R2, R4, UR20, R5 ;  /* 0x0000001404027c24 */ /* 0x000fe4000f8e0205 */
[----:B------:R-:W0:Y:S03]  /*0270*/  S2R R4, SR_TID.Y ;  /* 0x0000000000047919 */ /* 0x000e260000002200 */
[----:B------:R-:W-:-:S13]  /*0280*/  ISETP.GE.U32.AND P0, PT, R2, UR20, PT ;  /* 0x0000001402007c0c */ /* 0x000fda000bf06070 */
[----:B------:R-:W-:Y:S01]  /*0290*/  @P0 VIADD R2, R2, -UR20 ;  /* 0x8000001402020c36 */ /* 0x000fe20008000000 */
[----:B------:R-:W-:Y:S01]  /*02a0*/  @P0 IADD3 R0, PT, PT, R0, 0x1, RZ ;  /* 0x0000000100000810 */ /* 0x000fe20007ffe0ff */
[----:B----4-:R-:W-:-:S03]  /*02b0*/  IMAD R8, R8, UR18, RZ ;  /* 0x0000001208087c24 */ /* 0x010fc6000f8e02ff */
[----:B------:R-:W-:Y:S01]  /*02c0*/  ISETP.GE.U32.AND P1, PT, R2, UR20, PT ;  /* 0x0000001402007c0c */ /* 0x000fe2000bf26070 */
[----:B0-----:R-:W-:Y:S01]  /*02d0*/  IMAD R2, R3, UR7, R4 ;  /* 0x0000000703027c24 */ /* 0x001fe2000f8e0204 */
[----:B-1----:R-:W-:-:S11]  /*02e0*/  IADD3 R3, PT, PT, R8, R7, RZ ;  /* 0x0000000708037210 */ /* 0x002fd60007ffe0ff */
[----:B------:R-:W-:Y:S01]  /*02f0*/  @P1 VIADD R0, R0, 0x1 ;  /* 0x0000000100001836 */ /* 0x000fe20000000000 */
[----:B------:R-:W-:Y:S02]  /*0300*/  @!P2 LOP3.LUT R0, RZ, UR20, RZ, 0x33, !PT ;  /* 0x00000014ff00ac12 */ /* 0x000fe4000f8e33ff */
[----:B------:R-:W-:-:S03]  /*0310*/  ISETP.GE.U32.AND P0, PT, R2, UR4, PT ;  /* 0x0000000402007c0c */ /* 0x000fc6000bf06070 */
[----:B------:R-:W-:Y:S01]  /*0320*/  IMAD.MOV R4, RZ, RZ, -R0 ;  /* 0x000000ffff047224 */ /* 0x000fe200078e0a00 */
[----:B--2---:R-:W-:-:S03]  /*0330*/  ISETP.GE.U32.OR P0, PT, R0, UR19, P0 ;  /* 0x0000001300007c0c */ /* 0x004fc60008706470 */
[----:B------:R-:W-:Y:S01]  /*0340*/  IMAD R5, R4, UR20, R5 ;  /* 0x0000001404057c24 */ /* 0x000fe2000f8e0205 */
[----:B------:R-:W-:-:S13]  /*0350*/  ISETP.GE.U32.OR P0, PT, R3, UR5, P0 ;  /* 0x0000000503007c0c */ /* 0x000fda0008706470 */
[----:B------:R-:W-:Y:S05]  /*0360*/  @P0 EXIT ;  /* 0x000000000000094d */ /* 0x000fea0003800000 */
[----:B------:R-:W0:Y:S01]  /*0370*/  LDC R13, c[0x0][0x3dc] ;  /* 0x0000f700ff0d7b82 */ /* 0x000e220000000800 */
[----:B------:R-:W1:Y:S01]  /*0380*/  LDCU UR4, c[0x0][0x3a4] ;  /* 0x00007480ff0477ac */ /* 0x000e620008000800 */
[----:B------:R-:W-:Y:S01]  /*0390*/  IMAD.MOV.U32 R24, RZ, RZ, RZ ;  /* 0x000000ffff187224 */ /* 0x000fe200078e00ff */
[----:B------:R-:W2:Y:S01]  /*03a0*/  LDCU.64 UR24, c[0x0][0x358] ;  /* 0x00006b00ff1877ac */ /* 0x000ea20008000a00 */
[----:B0-----:R-:W0:Y:S01]  /*03b0*/  I2F.U32.RP R4, R13 ;  /* 0x0000000d00047306 */ /* 0x001e220000209000 */
[----:B------:R-:W-:-:S07]  /*03c0*/  ISETP.NE.U32.AND P2, PT, R13, RZ, PT ;  /* 0x000000ff0d00720c */ /* 0x000fce0003f45070 */
[----:B0-----:R-:W0:Y:S02]  /*03d0*/  MUFU.RCP R4, R4 ;  /* 0x0000000400047308 */ /* 0x001e240000001000 */
[----:B0-----:R-:W-:-:S06]  /*03e0*/  IADD3 R10, PT, PT, R4, 0xffffffe, RZ ;  /* 0x0ffffffe040a7810 */ /* 0x001fcc0007ffe0ff */
[----:B------:R0:W3:Y:S02]  /*03f0*/  F2I.FTZ.U32.TRUNC.NTZ R11, R10 ;  /* 0x0000000a000b7305 */ /* 0x0000e4000021f000 */
[----:B0-----:R-:W-:Y:S01]  /*0400*/  MOV R10, RZ ;  /* 0x000000ff000a7202 */ /* 0x001fe20000000f00 */
[----:B---3--:R-:W-:-:S04]  /*0410*/  IMAD.MOV R6, RZ, RZ, -R11 ;  /* 0x000000ffff067224 */ /* 0x008fc800078e0a0b */
[----:B------:R-:W-:-:S04]  /*0420*/  IMAD R9, R6, R13, RZ ;  /* 0x0000000d06097224 */ /* 0x000fc800078e02ff */
[----:B------:R-:W-:-:S06]  /*0430*/  IMAD.HI.U32 R11, R11, R9, R10 ;  /* 0x000000090b0b7227 */ /* 0x000fcc00078e000a */
[----:B-1----:R-:W-:-:S04]  /*0440*/  IMAD.HI.U32 R6, R11, UR4, RZ ;  /* 0x000000040b067c27 */ /* 0x002fc8000f8e00ff */
[----:B------:R-:W-:-:S04]  /*0450*/  IMAD.HI.U32 R12, R11, UR20, RZ ;  /* 0x000000140b0c7c27 */ /* 0x000fc8000f8e00ff */
[----:B------:R-:W-:Y:S01]  /*0460*/  IMAD.MOV R4, RZ, RZ, -R6 ;  /* 0x000000ffff047224 */ /* 0x000fe200078e0a06 */
[----:B------:R-:W-:-:S03]  /*0470*/  IADD3 R14, PT, PT, -R12, RZ, RZ ;  /* 0x000000ff0c0e7210 */ /* 0x000fc60007ffe1ff */
[C---:B------:R-:W-:Y:S02]  /*0480*/  IMAD R4, R13.reuse, R4, UR4 ;  /* 0x000000040d047e24 */ /* 0x040fe4000f8e0204 */
[----:B------:R-:W-:-:S03]  /*0490*/  IMAD R9, R13, R14, UR20 ;  /* 0x000000140d097e24 */ /* 0x000fc6000f8e020e */
[-C--:B------:R-:W-:Y:S02]  /*04a0*/  ISETP.GE.U32.AND P0, PT, R4, R13.reuse, PT ;  /* 0x0000000d0400720c */ /* 0x080fe40003f06070 */
[----:B------:R-:W-:-:S11]  /*04b0*/  ISETP.GE.U32.AND P3, PT, R9, R13, PT ;  /* 0x0000000d0900720c */ /* 0x000fd60003f66070 */
[----:B------:R-:W-:Y:S02]  /*04c0*/  @P0 IMAD.IADD R4, R4, 0x1, -R13 ;  /* 0x0000000104040824 */ /* 0x000fe400078e0a0d */
[-C--:B------:R-:W-:Y:S01]  /*04d0*/  @P3 IADD3 R9, PT, PT, R9, -R13.reuse, RZ ;  /* 0x8000000d09093210 */ /* 0x080fe20007ffe0ff */
[----:B------:R-:W-:Y:S01]  /*04e0*/  @P0 VIADD R6, R6, 0x1 ;  /* 0x0000000106060836 */ /* 0x000fe20000000000 */
[----:B------:R-:W-:Y:S02]  /*04f0*/  ISETP.GT.U32.AND P0, PT, R13, UR4, PT ;  /* 0x000000040d007c0c */ /* 0x000fe4000bf04070 */
[-C--:B------:R-:W-:Y:S02]  /*0500*/  ISETP.GE.U32.AND P1, PT, R4, R13.reuse, PT ;  /* 0x0000000d0400720c */ /* 0x080fe40003f26070 */
[----:B------:R-:W-:Y:S02]  /*0510*/  ISETP.GE.U32.AND P4, PT, R9, R13, PT ;  /* 0x0000000d0900720c */ /* 0x000fe40003f86070 */
[----:B------:R-:W-:-:S02]  /*0520*/  @P3 IADD3 R12, PT, PT, R12, 0x1, RZ ;  /* 0x000000010c0c3810 */ /* 0x000fc40007ffe0ff */
[----:B------:R-:W-:-:S07]  /*0530*/  LOP3.LUT R9, RZ, R13, RZ, 0x33, !PT ;  /* 0x0000000dff097212 */ /* 0x000fce00078e33ff */
[----:B------:R-:W-:Y:S02]  /*0540*/  @P1 VIADD R6, R6, 0x1 ;  /* 0x0000000106061836 */ /* 0x000fe40000000000 */
[----:B------:R-:W-:-:S03]  /*0550*/  @P4 IADD3 R12, PT, PT, R12, 0x1, RZ ;  /* 0x000000010c0c4810 */ /* 0x000fc60007ffe0ff */
[C---:B------:R-:W-:Y:S02]  /*0560*/  SEL R4, R9.reuse, R6, !P2 ;  /* 0x0000000609047207 */ /* 0x040fe40005000000 */
[----:B------:R-:W-:Y:S01]  /*0570*/  SEL R6, R9, R12, !P2 ;  /* 0x0000000c09067207 */ /* 0x000fe20005000000 */
[----:B--2---:R-:W-:Y:S06]  /*0580*/  @P0 BRA `(.L_x_32) ;  /* 0x0000002800e00947 */ /* 0x004fec0003800000 */
[----:B------:R-:W-:-:S04]  /*0590*/  UISETP.NE.AND UP0, UPT, UR10, URZ, UPT ;  /* 0x000000ff0a00728c */ /* 0x000fc8000bf05270 */
[----:B------:R-:W-:-:S09]  /*05a0*/  UISETP.EQ.OR UP0, UPT, UR9, URZ, !UP0 ;  /* 0x000000ff0900728c */ /* 0x000fd2000c702670 */
[----:B------:R-:W-:Y:S05]  /*05b0*/  BRA.U UP0, `(.L_x_32) ;  /* 0x0000002900d47547 */ /* 0x000fea000b800000 */
[----:B------:R-:W0:Y:S01]  /*05c0*/  I2F.U32.RP R9, R6 ;  /* 0x0000000600097306 */ /* 0x000e220000209000 */
[----:B------:R-:W-:Y:S01]  /*05d0*/  IMAD.MOV R13, RZ, RZ, -R6 ;  /* 0x000000ffff0d7224 */ /* 0x000fe200078e0a06 */
[----:B------:R-:W-:Y:S01]  /*05e0*/  ISETP.NE.U32.AND P2, PT, R6, RZ, PT ;  /* 0x000000ff0600720c */ /* 0x000fe20003f45070 */
[----:B------:R-:W-:Y:S01]  /*05f0*/  IMAD.MOV.U32 R24, RZ, RZ, RZ ;  /* 0x000000ffff187224 */ /* 0x000fe200078e00ff */
[----:B------:R-:W-:Y:S01]  /*0600*/  IADD3 R7, PT, PT, R8, UR14, R7 ;  /* 0x0000000e08077c10 */ /* 0x000fe2000fffe007 */
[----:B------:R-:W-:Y:S01]  /*0610*/  ULOP3.LUT UR11, UR10, 0x3, URZ, 0xc0, !UPT ;  /* 0x000000030a0b7892 */ /* 0x000fe2000f8ec0ff */
[----:B------:R-:W-:Y:S01]  /*0620*/  IADD3 R8, PT, PT, R3, UR14, RZ ;  /* 0x0000000e03087c10 */ /* 0x000fe2000fffe0ff */
[----:B------:R-:W-:Y:S01]  /*0630*/  UMOV UR4, URZ ;  /* 0x000000ff00047c82 */ /* 0x000fe20008000000 */
[----:B0-----:R-:W0:Y:S02]  /*0640*/  MUFU.RCP R9, R9 ;  /* 0x0000000900097308 */ /* 0x001e240000001000 */
[----:B0-----:R-:W-:-:S06]  /*0650*/  IADD3 R10, PT, PT, R9, 0xffffffe, RZ ;  /* 0x0ffffffe090a7810 */ /* 0x001fcc0007ffe0ff */
[----:B------:R0:W1:Y:S02]  /*0660*/  F2I.FTZ.U32.TRUNC.NTZ R11, R10 ;  /* 0x0000000a000b7305 */ /* 0x000064000021f000 */
[----:B0-----:R-:W-:Y:S01]  /*0670*/  MOV R10, RZ ;  /* 0x000000ff000a7202 */ /* 0x001fe20000000f00 */
[----:B-1----:R-:W-:-:S04]  /*0680*/  IMAD R13, R13, R11, RZ ;  /* 0x0000000b0d0d7224 */ /* 0x002fc800078e02ff */
[----:B------:R-:W-:-:S04]  /*0690*/  IMAD.HI.U32 R12, R11, R13, R10 ;  /* 0x0000000d0b0c7227 */ /* 0x000fc800078e000a */
[----:B------:R-:W-:Y:S02]  /*06a0*/  IMAD R10, RZ, RZ, -UR26 ;  /* 0x8000001aff0a7e24 */ /* 0x000fe4000f8e02ff */
[----:B------:R-:W-:-:S03]  /*06b0*/  IMAD.HI.U32 R13, R12, R5, RZ ;  /* 0x000000050c0d7227 */ /* 0x000fc600078e00ff */
[C---:B------:R-:W-:Y:S01]  /*06c0*/  LEA R9, R10.reuse, R7, 0x1 ;  /* 0x000000070a097211 */ /* 0x040fe200078e08ff */
[----:B------:R-:W-:Y:S02]  /*06d0*/  IMAD.MOV R11, RZ, RZ, -R13 ;  /* 0x000000ffff0b7224 */ /* 0x000fe400078e0a0d */
[----:B------:R-:W-:Y:S02]  /*06e0*/  IMAD R10, R10, 0x3, R7 ;  /* 0x000000030a0a7824 */ /* 0x000fe400078e0207 */
[----:B------:R-:W-:-:S05]  /*06f0*/  IMAD R11, R6, R11, R5 ;  /* 0x0000000b060b7224 */ /* 0x000fca00078e0205 */
[----:B------:R-:W-:-:S13]  /*0700*/  ISETP.GE.U32.AND P0, PT, R11, R6, PT ;  /* 0x000000060b00720c */ /* 0x000fda0003f06070 */
[----:B------:R-:W-:Y:S01]  /*0710*/  @P0 IADD3 R11, PT, PT, -R6, R11, RZ ;  /* 0x0000000b060b0210 */ /* 0x000fe20007ffe1ff */
[----:B------:R-:W-:-:S03]  /*0720*/  @P0 VIADD R13, R13, 0x1 ;  /* 0x000000010d0d0836 */ /* 0x000fc60000000000 */
[----:B------:R-:W-:Y:S01]  /*0730*/  ISETP.GE.U32.AND P1, PT, R11, R6, PT ;  /* 0x000000060b00720c */ /* 0x000fe20003f26070 */
[----:B------:R-:W-:-:S12]  /*0740*/  VIADD R11, R7, -UR26 ;  /* 0x8000001a070b7c36 */ /* 0x000fd80008000000 */
[----:B------:R-:W-:Y:S02]  /*0750*/  @P1 IADD3 R13, PT, PT, R13, 0x1, RZ ;  /* 0x000000010d0d1810 */ /* 0x000fe40007ffe0ff */
[----:B------:R-:W-:-:S05]  /*0760*/  @!P2 LOP3.LUT R13, RZ, R6, RZ, 0x33, !PT ;  /* 0x00000006ff0da212 */ /* 0x000fca00078e33ff */
[----:B------:R-:W-:-:S07]  /*0770*/  IMAD R12, R4, R13, RZ ;  /* 0x0000000d040c7224 */ /* 0x000fce00078e02ff */
.L_x_50:
[----:B0-----:R-:W0:Y:S01]  /*0780*/  LDCU UR5, c[0x0][0x3a4] ;  /* 0x00007480ff0577ac */ /* 0x001e220008000800 */
[----:B------:R-:W-:Y:S01]  /*0790*/  IADD3 R7, PT, PT, R12, UR4, RZ ;  /* 0x000000040c077c10 */ /* 0x000fe2000fffe0ff */
[----:B------:R-:W-:-:S04]  /*07a0*/  UIADD3 UR4, UPT, UPT, UR4, 0x1, URZ ;  /* 0x0000000104047890 */ /* 0x000fc8000fffe0ff */
[----:B------:R-:W-:Y:S02]  /*07b0*/  IMAD R18, R6, R7, RZ ;  /* 0x0000000706127224 */ /* 0x000fe400078e02ff */
[----:B------:R-:W-:Y:S01]  /*07c0*/  ISETP.LE.U32.AND P2, PT, R4, UR4, PT ;  /* 0x0000000404007c0c */ /* 0x000fe2000bf43070 */
[----:B0-----:R-:W-:Y:S01]  /*07d0*/  IMAD R13, R0, UR5, R7 ;  /* 0x00000005000d7c24 */ /* 0x001fe2000f8e0207 */
[----:B------:R-:W-:-:S11]  /*07e0*/  UMOV UR5, URZ ;  /* 0x000000ff00057c82 */ /* 0x000fd60008000000 */
.L_x_49:
[----:B0-----:R-:W0:Y:S01]  /*07f0*/  LDCU.64 UR12, c[0x0][0x3b8] ;  /* 0x00007700ff0c77ac */ /* 0x001e220008000a00 */
[----:B------:R-:W1:Y:S01]  /*0800*/  LDC R20, c[0x0][0x3d4] ;  /* 0x0000f500ff147b82 */ /* 0x000e620000000800 */
[----:B------:R-:W2:Y:S01]  /*0810*/  LDCU UR7, c[0x0][0x3c4] ;  /* 0x00007880ff0777ac */ /* 0x000ea20008000800 */
[----:B------:R-:W-:Y:S01]  /*0820*/  UIADD3 UR6, UPT, UPT, -UR5, URZ, URZ ;  /* 0x000000ff05067290 */ /* 0x000fe2000fffe1ff */
[----:B0-----:R-:W0:Y:S01]  /*0830*/  I2F.U32.RP R7, UR13 ;  /* 0x0000000d00077d06 */ /* 0x001e220008209000 */
[----:B------:R-:W-:Y:S01]  /*0840*/  ISETP.NE.U32.AND P1, PT, RZ, UR13, PT ;  /* 0x0000000dff007c0c */ /* 0x000fe2000bf25070 */
[----:B------:R-:W-:Y:S01]  /*0850*/  UISETP.GE.U32.AND UP0, UPT, UR12, 0x4, UPT ;  /* 0x000000040c00788c */ /* 0x000fe2000bf06070 */
[----:B--2---:R-:W-:-:S04]  /*0860*/  VIADD R19, R2, UR7 ;  /* 0x0000000702137c36 */ /* 0x004fc80008000000 */
[----:B-1----:R-:W-:Y:S01]  /*0870*/  IMAD R19, R20, UR6, R19 ;  /* 0x0000000614137c24 */ /* 0x002fe2000f8e0213 */
[----:B------:R-:W-:Y:S01]  /*0880*/  UMOV UR6, URZ ;  /* 0x000000ff00067c82 */ /* 0x000fe20008000000 */
[----:B0-----:R-:W0:Y:S02]  /*0890*/  MUFU.RCP R7, R7 ;  /* 0x0000000700077308 */ /* 0x001e240000001000 */
[----:B0-----:R-:W-:-:S06]  /*08a0*/  VIADD R14, R7, 0xffffffe ;  /* 0x0ffffffe070e7836 */ /* 0x001fcc0000000000 */
[----:B------:R0:W1:Y:S02]  /*08b0*/  F2I.FTZ.U32.TRUNC.NTZ R15, R14 ;  /* 0x0000000e000f7305 */ /* 0x000064000021f000 */
[----:B0-----:R-:W-:Y:S01]  /*08c0*/  HFMA2 R14, -RZ, RZ, 0, 0 ;  /* 0x00000000ff0e7431 */ /* 0x001fe200000001ff */
[----:B-1----:R-:W-:-:S05]  /*08d0*/  IADD3 R17, PT, PT, RZ, -R15, RZ ;  /* 0x8000000fff117210 */ /* 0x002fca0007ffe0ff */
[----:B------:R-:W-:-:S04]  /*08e0*/  IMAD R17, R17, UR13, RZ ;  /* 0x0000000d11117c24 */ /* 0x000fc8000f8e02ff */
[----:B------:R-:W-:-:S06]  /*08f0*/  IMAD.HI.U32 R16, R15, R17, R14 ;  /* 0x000000110f107227 */ /* 0x000fcc00078e000e */
[----:B------:R-:W-:-:S04]  /*0900*/  IMAD.HI.U32 R16, R16, R19, RZ ;  /* 0x0000001310107227 */ /* 0x000fc800078e00ff */
[----:B------:R-:W-:-:S04]  /*0910*/  IMAD.MOV R16, RZ, RZ, -R16 ;  /* 0x000000ffff107224 */ /* 0x000fc800078e0a10 */
[----:B------:R-:W-:-:S05]  /*0920*/  IMAD R20, R16, UR13, R19 ;  /* 0x0000000d10147c24 */ /* 0x000fca000f8e0213 */
[----:B------:R-:W-:-:S13]  /*0930*/  ISETP.GE.U32.AND P0, PT, R20, UR13, PT ;  /* 0x0000000d14007c0c */ /* 0x000fda000bf06070 */
[----:B------:R-:W-:-:S04]  /*0940*/  @P0 IADD3 R20, PT, PT, R20, -UR13, RZ ;  /* 0x8000000d14140c10 */ /* 0x000fc8000fffe0ff */
[----:B------:R-:W-:-:S13]  /*0950*/  ISETP.GE.U32.AND P0, PT, R20, UR13, PT ;  /* 0x0000000d14007c0c */ /* 0x000fda000bf06070 */
[----:B------:R-:W-:Y:S01]  /*0960*/  @P0 VIADD R20, R20, -UR13 ;  /* 0x8000000d14140c36 */ /* 0x000fe20008000000 */
[----:B------:R-:W-:Y:S01]  /*0970*/  @!P1 LOP3.LUT R20, RZ, UR13, RZ, 0x33, !PT ;  /* 0x0000000dff149c12 */ /* 0x000fe2000f8e33ff */
[----:B------:R-:W-:Y:S06]  /*0980*/  BRA.U !UP0, `(.L_x_33) ;  /* 0x0000001508947547 */ /* 0x000fec000b800000 */
[----:B------:R-:W-:Y:S01]  /*0990*/  ULOP3.LUT UR6, UR12, 0xfffffffc, URZ, 0xc0, !UPT ;  /* 0xfffffffc0c067892 */ /* 0x000fe2000f8ec0ff */
[----:B------:R-:W-:Y:S01]  /*09a0*/  ISETP.NE.AND P3, PT, R20, RZ, PT ;  /* 0x000000ff1400720c */ /* 0x000fe20003f65270 */
[----:B------:R-:W-:Y:S01]  /*09b0*/  IMAD.MOV.U32 R22, RZ, RZ, R10 ;  /* 0x000000ffff167224 */ /* 0x000fe200078e000a */
[----:B------:R-:W-:Y:S01]  /*09c0*/  MOV R21, R8 ;  /* 0x0000000800157202 */ /* 0x000fe20000000f00 */
[----:B------:R-:W-:Y:S01]  /*09d0*/  IMAD.MOV.U32 R7, RZ, RZ, R11 ;  /* 0x000000ffff077224 */ /* 0x000fe200078e000b */
[----:B------:R-:W-:Y:S01]  /*09e0*/  MOV R23, R9 ;  /* 0x0000000900177202 */ /* 0x000fe20000000f00 */
[----:B------:R-:W-:Y:S01]  /*09f0*/  UIADD3 UR7, UPT, UPT, -UR6, URZ, URZ ;  /* 0x000000ff06077290 */ /* 0x000fe2000fffe1ff */
[----:B------:R-:W0:Y:S01]  /*0a00*/  LDCU UR8, c[0x0][0x3c0] ;  /* 0x00007800ff0877ac */ /* 0x000e220008000800 */
[----:B------:R-:W1:Y:S01]  /*0a10*/  LDCU UR13, c[0x0][0x3bc] ;  /* 0x00007780ff0d77ac */ /* 0x000e620008000800 */
[----:B------:R-:W2:Y:S01]  /*0a20*/  LDCU UR15, c[0x0][0x3d8] ;  /* 0x00007b00ff0f77ac */ /* 0x000ea20008000800 */
[----:B------:R-:W-:-:S08]  /*0a30*/  UMOV UR6, URZ ;  /* 0x000000ff00067c82 */ /* 0x000fd00008000000 */
.L_x_42:
[----:B------:R-:W-:Y:S04]  /*0a40*/  BSSY.RECONVERGENT B0, `(.L_x_34) ;  /* 0x0000052000007945 */ /* 0x000fe80003800200 */
[----:B------:R-:W-:Y:S05]  /*0a50*/  @P3 BRA `(.L_x_35) ;  /* 0x0000000400403947 */ /* 0x000fea0003800000 */
[----:B0-----:R-:W0:Y:S01]  /*0a60*/  I2F.U32.RP R17, UR8 ;  /* 0x0000000800117d06 */ /* 0x001e220008209000 */
[----:B------:R-:W-:-:S07]  /*0a70*/  ISETP.NE.U32.AND P4, PT, RZ, UR8, PT ;  /* 0x00000008ff007c0c */ /* 0x000fce000bf85070 */
[----:B0-----:R-:W0:Y:S02]  /*0a80*/  MUFU.RCP R17, R17 ;  /* 0x0000001100117308 */ /* 0x001e240000001000 */
[----:B0-----:R-:W-:Y:S02]  /*0a90*/  IADD3 R14, PT, PT, R17, 0xffffffe, RZ ;  /* 0x0ffffffe110e7810 */ /* 0x001fe40007ffe0ff */
[----:B------:R-:W-:-:S04]  /*0aa0*/  LOP3.LUT R17, RZ, UR8, RZ, 0x33, !PT ;  /* 0x00000008ff117c12 */ /* 0x000fc8000f8e33ff */
[----:B------:R0:W3:Y:S02]  /*0ab0*/  F2I.FTZ.U32.TRUNC.NTZ R15, R14 ;  /* 0x0000000e000f7305 */ /* 0x0000e4000021f000 */
[----:B0-----:R-:W-:Y:S02]  /*0ac0*/  HFMA2 R14, -RZ, RZ, 0, 0 ;  /* 0x00000000ff0e7431 */ /* 0x001fe400000001ff */
[----:B---3--:R-:W-:-:S04]  /*0ad0*/  IMAD.MOV R25, RZ, RZ, -R15 ;  /* 0x000000ffff197224 */ /* 0x008fc800078e0a0f */
        /* <DEDUP_REMOVED lines=8> */
[----:B------:R-:W-:-:S05]  /*0b60*/  @P1 VIADD R26, R26, -UR8 ;  /* 0x800000081a1a1c36 */ /* 0x000fca0008000000 */
[----:B------:R-:W-:-:S04]  /*0b70*/  SEL R26, R17, R26, !P4 ;  /* 0x0000001a111a7207 */ /* 0x000fc80006000000 */
[----:B------:R-:W-:-:S13]  /*0b80*/  ISETP.NE.AND P5, PT, R26, RZ, PT ;  /* 0x000000ff1a00720c */ /* 0x000fda0003fa5270 */
[----:B------:R-:W-:Y:S05]  /*0b90*/  @P5 BRA `(.L_x_35) ;  /* 0x0000000000f05947 */ /* 0x000fea0003800000 */
[----:B-1----:R-:W0:Y:S01]  /*0ba0*/  I2F.U32.RP R25, UR13 ;  /* 0x0000000d00197d06 */ /* 0x002e220008209000 */
[----:B------:R-:W-:Y:S01]  /*0bb0*/  MOV R14, RZ ;  /* 0x000000ff000e7202 */ /* 0x000fe20000000f00 */
[----:B------:R-:W-:Y:S01]  /*0bc0*/  @P0 VIADD R16, R16, 0x1 ;  /* 0x0000000110100836 */ /* 0x000fe20000000000 */
[----:B------:R-:W-:-:S03]  /*0bd0*/  ISETP.NE.U32.AND P0, PT, RZ, UR13, PT ;  /* 0x0000000dff007c0c */ /* 0x000fc6000bf05070 */
[----:B------:R-:W-:-:S05]  /*0be0*/  @P1 VIADD R16, R16, 0x1 ;  /* 0x0000000110101836 */ /* 0x000fca0000000000 */
[----:B------:R-:W-:Y:S01]  /*0bf0*/  SEL R16, R17, R16, !P4 ;  /* 0x0000001011107207 */ /* 0x000fe20006000000 */
[----:B0-----:R-:W0:Y:S02]  /*0c00*/  MUFU.RCP R25, R25 ;  /* 0x0000001900197308 */ /* 0x001e240000001000 */
[----:B0-----:R-:W-:Y:S02]  /*0c10*/  IADD3 R15, PT, PT, R25, 0xffffffe, RZ ;  /* 0x0ffffffe190f7810 */ /* 0x001fe40007ffe0ff */
[----:B------:R-:W0:Y:S04]  /*0c20*/  LDC R25, c[0x0][0x3b0] ;  /* 0x0000ec00ff197b82 */ /* 0x000e280000000800 */
[----:B------:R-:W1:Y:S02]  /*0c30*/  F2I.FTZ.U32.TRUNC.NTZ R15, R15 ;  /* 0x0000000f000f7305 */ /* 0x000e64000021f000 */
[----:B-1----:R-:W-:-:S04]  /*0c40*/  IMAD.MOV R27, RZ, RZ, -R15 ;  /* 0x000000ffff1b7224 */ /* 0x002fc800078e0a0f */
[----:B------:R-:W-:Y:S01]  /*0c50*/  IMAD R27, R27, UR13, RZ ;  /* 0x0000000d1b1b7c24 */ /* 0x000fe2000f8e02ff */
[----:B0-----:R-:W-:-:S03]  /*0c60*/  ISETP.GE.AND P1, PT, R16, R25, PT ;  /* 0x000000191000720c */ /* 0x001fc60003f26270 */
[----:B------:R-:W-:Y:S01]  /*0c70*/  IMAD.HI.U32 R14, R15, R27, R14 ;  /* 0x0000001b0f0e7227 */ /* 0x000fe200078e000e */
[----:B------:R-:W-:Y:S01]  /*0c80*/  ISETP.GT.AND P1, PT, R16, -0x1, !P1 ;  /* 0xffffffff1000780c */ /* 0x000fe20004f24270 */
[----:B------:R-:W0:Y:S04]  /*0c90*/  LDC R27, c[0x0][0x3ac] ;  /* 0x0000eb00ff1b7b82 */ /* 0x000e280000000800 */
[----:B------:R-:W-:-:S04]  /*0ca0*/  IMAD.HI.U32 R14, R14, R19, RZ ;  /* 0x000000130e0e7227 */ /* 0x000fc800078e00ff */
[----:B------:R-:W-:-:S04]  /*0cb0*/  IMAD.MOV R26, RZ, RZ, -R14 ;  /* 0x000000ffff1a7224 */ /* 0x000fc800078e0a0e */
[----:B------:R-:W-:-:S05]  /*0cc0*/  IMAD R26, R26, UR13, R19 ;  /* 0x0000000d1a1a7c24 */ /* 0x000fca000f8e0213 */
[----:B------:R-:W-:-:S13]  /*0cd0*/  ISETP.GE.U32.AND P6, PT, R26, UR13, PT ;  /* 0x0000000d1a007c0c */ /* 0x000fda000bfc6070 */
[----:B------:R-:W-:Y:S02]  /*0ce0*/  @P6 IADD3 R26, PT, PT, R26, -UR13, RZ ;  /* 0x8000000d1a1a6c10 */ /* 0x000fe4000fffe0ff */
[----:B------:R-:W-:Y:S02]  /*0cf0*/  @P6 IADD3 R14, PT, PT, R14, 0x1, RZ ;  /* 0x000000010e0e6810 */ /* 0x000fe40007ffe0ff */
[----:B------:R-:W-:-:S13]  /*0d00*/  ISETP.GE.U32.AND P5, PT, R26, UR13, PT ;  /* 0x0000000d1a007c0c */ /* 0x000fda000bfa6070 */
[----:B------:R-:W-:Y:S02]  /*0d10*/  @P5 IADD3 R14, PT, PT, R14, 0x1, RZ ;  /* 0x000000010e0e5810 */ /* 0x000fe40007ffe0ff */
[----:B------:R-:W-:-:S04]  /*0d20*/  @!P0 LOP3.LUT R14, RZ, UR13, RZ, 0x33, !PT ;  /* 0x0000000dff0e8c12 */ /* 0x000fc8000f8e33ff */
[----:B0-----:R-:W-:-:S04]  /*0d30*/  ISETP.GE.AND P0, PT, R14, R27, PT ;  /* 0x0000001b0e00720c */ /* 0x001fc80003f06270 */
[----:B------:R-:W-:-:S04]  /*0d40*/  ISETP.GT.AND P0, PT, R14, -0x1, !P0 ;  /* 0xffffffff0e00780c */ /* 0x000fc80004704270 */
[----:B------:R-:W-:-:S13]  /*0d50*/  PLOP3.LUT P0, PT, P0, P1, PT, 0x80, 0x8 ;  /* 0x000000000008781c */ /* 0x000fda0000703070 */
[----:B------:R-:W-:Y:S05]  /*0d60*/  @!P0 BRA `(.L_x_35) ;  /* 0x00000000007c8947 */ /* 0x000fea0003800000 */
[----:B------:R-:W0:Y:S01]  /*0d70*/  I2F.U32.RP R17, R6 ;  /* 0x0000000600117306 */ /* 0x000e220000209000 */
[----:B------:R-:W-:Y:S01]  /*0d80*/  IADD3 R29, PT, PT, RZ, -R6, RZ ;  /* 0x80000006ff1d7210 */ /* 0x000fe20007ffe0ff */
[----:B------:R-:W-:Y:S01]  /*0d90*/  IMAD R14, R13, R27, R14 ;  /* 0x0000001b0d0e7224 */ /* 0x000fe200078e020e */
[----:B------:R-:W-:-:S03]  /*0da0*/  ISETP.NE.U32.AND P1, PT, R6, RZ, PT ;  /* 0x000000ff0600720c */ /* 0x000fc60003f25070 */
[----:B------:R-:W-:Y:S02]  /*0db0*/  IMAD R25, R14, R25, R16 ;  /* 0x000000190e197224 */ /* 0x000fe400078e0210 */
[----:B------:R-:W-:Y:S01]  /*0dc0*/  IMAD.MOV.U32 R14, RZ, RZ, RZ ;  /* 0x000000ffff0e7224 */ /* 0x000fe200078e00ff */
[----:B0-----:R-:W0:Y:S02]  /*0dd0*/  MUFU.RCP R17, R17 ;  /* 0x0000001100117308 */ /* 0x001e240000001000 */
[----:B0-----:R-:W-:-:S06]  /*0de0*/  VIADD R15, R17, 0xffffffe ;  /* 0x0ffffffe110f7836 */ /* 0x001fcc0000000000 */
[----:B------:R-:W0:Y:S02]  /*0df0*/  F2I.FTZ.U32.TRUNC.NTZ R15, R15 ;  /* 0x0000000f000f7305 */ /* 0x000e24000021f000 */
[----:B0-----:R-:W-:-:S04]  /*0e00*/  IMAD R27, R29, R15, RZ ;  /* 0x0000000f1d1b7224 */ /* 0x001fc800078e02ff */
[----:B------:R-:W-:Y:S02]  /*0e10*/  IMAD.HI.U32 R14, R15, R27, R14 ;  /* 0x0000001b0f0e7227 */ /* 0x000fe400078e000e */
[----:B------:R-:W0:Y:S04]  /*0e20*/  LDC R15, c[0x0][0x3b4] ;  /* 0x0000ed00ff0f7b82 */ /* 0x000e280000000800 */
[----:B------:R-:W-:-:S04]  /*0e30*/  IMAD.HI.U32 R14, R14, R5, RZ ;  /* 0x000000050e0e7227 */ /* 0x000fc800078e00ff */
[----:B------:R-:W1:Y:S01]  /*0e40*/  LDC R27, c[0x0][0x3b8] ;  /* 0x0000ee00ff1b7b82 */ /* 0x000e620000000800 */
[----:B------:R-:W-:-:S05]  /*0e50*/  IADD3 R14, PT, PT, -R14, RZ, RZ ;  /* 0x000000ff0e0e7210 */ /* 0x000fca0007ffe1ff */
[----:B------:R-:W-:-:S05]  /*0e60*/  IMAD R17, R6, R14, R5 ;  /* 0x0000000e06117224 */ /* 0x000fca00078e0205 */
[----:B------:R-:W-:-:S13]  /*0e70*/  ISETP.GE.U32.AND P0, PT, R17, R6, PT ;  /* 0x000000061100720c */ /* 0x000fda0003f06070 */
[----:B------:R-:W-:-:S05]  /*0e80*/  @P0 IMAD.IADD R17, R17, 0x1, -R6 ;  /* 0x0000000111110824 */ /* 0x000fca00078e0a06 */
[----:B------:R-:W-:-:S13]  /*0e90*/  ISETP.GE.U32.AND P0, PT, R17, R6, PT ;  /* 0x000000061100720c */ /* 0x000fda0003f06070 */
[----:B------:R-:W-:Y:S02]  /*0ea0*/  @P0 IADD3 R17, PT, PT, -R6, R17, RZ ;  /* 0x0000001106110210 */ /* 0x000fe40007ffe1ff */
[----:B------:R-:W-:-:S05]  /*0eb0*/  @!P1 LOP3.LUT R17, RZ, R6, RZ, 0x33, !PT ;  /* 0x00000006ff119212 */ /* 0x000fca00078e33ff */
[----:B------:R-:W-:Y:S02]  /*0ec0*/  IMAD.IADD R14, R18, 0x1, R17 ;  /* 0x00000001120e7824 */ /* 0x000fe400078e0211 */
[----:B------:R-:W3:Y:S02]  /*0ed0*/  LDC.64 R16, c[0x0][0x388] ;  /* 0x0000e200ff107b82 */ /* 0x000ee40000000a00 */
[----:B0-----:R-:W-:-:S04]  /*0ee0*/  IMAD R14, R14, R15, UR5 ;  /* 0x000000050e0e7e24 */ /* 0x001fc8000f8e020f */
[----:B-1----:R-:W-:Y:S02]  /*0ef0*/  IMAD R27, R14, R27, UR6 ;  /* 0x000000060e1b7e24 */ /* 0x002fe4000f8e021b */
[----:B------:R-:W0:Y:S01]  /*0f00*/  LDC.64 R14, c[0x0][0x390] ;  /* 0x0000e400ff0e7b82 */ /* 0x000e220000000a00 */
[----:B---3--:R-:W-:-:S06]  /*0f10*/  IMAD.WIDE.U32 R16, R25, 0x4, R16 ;  /* 0x0000000419107825 */ /* 0x008fcc00078e0010 */
[----:B------:R-:W3:Y:S01]  /*0f20*/  LDG.E.CONSTANT R17, desc[UR24][R16.64] ;  /* 0x0000001810117981 */ /* 0x000ee2000c1e9900 */
[----:B0-----:R-:W-:-:S06]  /*0f30*/  IMAD.WIDE.U32 R14, R27, 0x4, R14 ;  /* 0x000000041b0e7825 */ /* 0x001fcc00078e000e */
[----:B------:R-:W3:Y:S02]  /*0f40*/  LDG.E.CONSTANT R14, desc[UR24][R14.64] ;  /* 0x000000180e0e7981 */ /* 0x000ee4000c1e9900 */
[----:B---3--:R-:W-:-:S07]  /*0f50*/  FFMA R24, R17, R14, R24 ;  /* 0x0000000e11187223 */ /* 0x008fce0000000018 */
.L_x_35:
[----:B012---:R-:W-:Y:S05]  /*0f60*/  BSYNC.RECONVERGENT B0 ;  /* 0x0000000000007941 */ /* 0x007fea0003800200 */
.L_x_34:
[----:B------:R-:W-:Y:S04]  /*0f70*/  BSSY.RECONVERGENT B0, `(.L_x_36) ;  /* 0x0000053000007945 */ /* 0x000fe80003800200 */
[----:B------:R-:W-:Y:S05]  /*0f80*/  @P3 BRA `(.L_x_37) ;  /* 0x0000000400443947 */ /* 0x000fea0003800000 */
[----:B------:R-:W0:Y:S01]  /*0f90*/  I2F.U32.RP R17, UR8 ;  /* 0x0000000800117d06 */ /* 0x000e220008209000 */
[----:B------:R-:W-:Y:S02]  /*0fa0*/  MOV R14, RZ ;  /* 0x000000ff000e7202 */ /* 0x000fe40000000f00 */
[----:B------:R-:W-:-:S05]  /*0fb0*/  ISETP.NE.U32.AND P4, PT, RZ, UR8, PT ;  /* 0x00000008ff007c0c */ /* 0x000fca000bf85070 */
[----:B0-----:R-:W0:Y:S02]  /*0fc0*/  MUFU.RCP R17, R17 ;  /* 0x0000001100117308 */ /* 0x001e240000001000 */
[----:B0-----:R-:W-:Y:S02]  /*0fd0*/  IADD3 R15, PT, PT, R17, 0xffffffe, RZ ;  /* 0x0ffffffe110f7810 */ /* 0x001fe40007ffe0ff */
[----:B------:R-:W-:-:S04]  /*0fe0*/  LOP3.LUT R17, RZ, UR8, RZ, 0x33, !PT ;  /* 0x00000008ff117c12 */ /* 0x000fc8000f8e33ff */
[----:B------:R-:W0:Y:S02]  /*0ff0*/  F2I.FTZ.U32.TRUNC.NTZ R15, R15 ;  /* 0x0000000f000f7305 */ /* 0x000e24000021f000 */
[----:B0-----:R-:W-:-:S04]  /*1000*/  IMAD.MOV R25, RZ, RZ, -R15 ;  /* 0x000000ffff197224 */ /* 0x001fc800078e0a0f */
        /* <DEDUP_REMOVED lines=12> */
[----:B------:R-:W0:Y:S01]  /*10d0*/  I2F.U32.RP R25, UR13 ;  /* 0x0000000d00197d06 */ /* 0x000e220008209000 */
[----:B------:R-:W-:Y:S02]  /*10e0*/  HFMA2 R14, -RZ, RZ, 0, 0 ;  /* 0x00000000ff0e7431 */ /* 0x000fe400000001ff */
        /* <DEDUP_REMOVED lines=39> */
[----:B------:R-:W-:-:S05]  /*1360*/  IMAD.HI.U32 R14, R14, R5, RZ ;  /* 0x000000050e0e7227 */ /* 0x000fca00078e00ff */
[----:B------:R-:W-:-:S05]  /*1370*/  IADD3 R14, PT, PT, -R14, RZ, RZ ;  /* 0x000000ff0e0e7210 */ /* 0x000fca0007ffe1ff */
[----:B------:R-:W-:Y:S02]  /*1380*/  IMAD R17, R6, R14, R5 ;  /* 0x0000000e06117224 */ /* 0x000fe400078e0205 */
[----:B------:R-:W1:Y:S03]  /*1390*/  LDC R14, c[0x0][0x3b4] ;  /* 0x0000ed00ff0e7b82 */ /* 0x000e660000000800 */
[----:B------:R-:W-:-:S13]  /*13a0*/  ISETP.GE.U32.AND P0, PT, R17, R6, PT ;  /* 0x000000061100720c */ /* 0x000fda0003f06070 */
[----:B------:R-:W-:-:S05]  /*13b0*/  @P0 IMAD.IADD R17, R17, 0x1, -R6 ;  /* 0x0000000111110824 */ /* 0x000fca00078e0a06 */
[----:B------:R-:W-:-:S13]  /*13c0*/  ISETP.GE.U32.AND P0, PT, R17, R6, PT ;  /* 0x000000061100720c */ /* 0x000fda0003f06070 */
[----:B------:R-:W-:Y:S02]  /*13d0*/  @P0 IADD3 R17, PT, PT, -R6, R17, RZ ;  /* 0x0000001106110210 */ /* 0x000fe40007ffe1ff */
[----:B------:R-:W-:-:S05]  /*13e0*/  @!P1 LOP3.LUT R17, RZ, R6, RZ, 0x33, !PT ;  /* 0x00000006ff119212 */ /* 0x000fca00078e33ff */
[----:B------:R-:W-:-:S04]  /*13f0*/  IMAD.IADD R17, R18, 0x1, R17 ;  /* 0x0000000112117824 */ /* 0x000fc800078e0211 */
[----:B-1----:R-:W-:Y:S02]  /*1400*/  IMAD R14, R17, R14, UR5 ;  /* 0x00000005110e7e24 */ /* 0x002fe4000f8e020e */
[----:B------:R-:W1:Y:S02]  /*1410*/  LDC.64 R16, c[0x0][0x388] ;  /* 0x0000e200ff107b82 */ /* 0x000e640000000a00 */
[----:B0-----:R-:W-:-:S05]  /*1420*/  IMAD R27, R14, R15, UR6 ;  /* 0x000000060e1b7e24 */ /* 0x001fca000f8e020f */
[----:B------:R-:W-:Y:S01]  /*1430*/  IADD3 R27, PT, PT, R27, 0x1, RZ ;  /* 0x000000011b1b7810 */ /* 0x000fe20007ffe0ff */
[----:B------:R-:W0:Y:S01]  /*1440*/  LDC.64 R14, c[0x0][0x390] ;  /* 0x0000e400ff0e7b82 */ /* 0x000e220000000a00 */
[----:B-1----:R-:W-:-:S06]  /*1450*/  IMAD.WIDE.U32 R16, R25, 0x4, R16 ;  /* 0x0000000419107825 */ /* 0x002fcc00078e0010 */
[----:B------:R-:W2:Y:S01]  /*1460*/  LDG.E.CONSTANT R17, desc[UR24][R16.64] ;  /* 0x0000001810117981 */ /* 0x000ea2000c1e9900 */
[----:B0-----:R-:W-:-:S06]  /*1470*/  IMAD.WIDE.U32 R14, R27, 0x4, R14 ;  /* 0x000000041b0e7825 */ /* 0x001fcc00078e000e */
[----:B------:R-:W2:Y:S02]  /*1480*/  LDG.E.CONSTANT R14, desc[UR24][R14.64] ;  /* 0x000000180e0e7981 */ /* 0x000ea4000c1e9900 */
[----:B--2---:R-:W-:-:S07]  /*1490*/  FFMA R24, R17, R14, R24 ;  /* 0x0000000e11187223 */ /* 0x004fce0000000018 */
.L_x_37:
[----:B------:R-:W-:Y:S05]  /*14a0*/  BSYNC.RECONVERGENT B0 ;  /* 0x0000000000007941 */ /* 0x000fea0003800200 */
.L_x_36:
[----:B------:R-:W-:Y:S04]  /*14b0*/  BSSY.RECONVERGENT B0, `(.L_x_38) ;  /* 0x0000053000007945 */ /* 0x000fe80003800200 */
[----:B------:R-:W-:Y:S05]  /*14c0*/  @P3 BRA `(.L_x_39) ;  /* 0x0000000400443947 */ /* 0x000fea0003800000 */
[----:B------:R-:W0:Y:S01]  /*14d0*/  I2F.U32.RP R17, UR8 ;  /* 0x0000000800117d06 */ /* 0x000e220008209000 */
[----:B------:R-:W-:Y:S01]  /*14e0*/  IMAD.MOV.U32 R14, RZ, RZ, RZ ;  /* 0x000000ffff0e7224 */ /* 0x000fe200078e00ff */
[----:B------:R-:W-:-:S06]  /*14f0*/  ISETP.NE.U32.AND P4, PT, RZ, UR8, PT ;  /* 0x00000008ff007c0c */ /* 0x000fcc000bf85070 */
[----:B0-----:R-:W0:Y:S02]  /*1500*/  MUFU.RCP R17, R17 ;  /* 0x0000001100117308 */ /* 0x001e240000001000 */
[----:B0-----:R-:W-:Y:S01]  /*1510*/  VIADD R15, R17, 0xffffffe ;  /* 0x0ffffffe110f7836 */ /* 0x001fe20000000000 */
[----:B------:R-:W-:-:S05]  /*1520*/  LOP3.LUT R17, RZ, UR8, RZ, 0x33, !PT ;  /* 0x00000008ff117c12 */ /* 0x000fca000f8e33ff */
[----:B------:R-:W0:Y:S02]  /*1530*/  F2I.FTZ.U32.TRUNC.NTZ R15, R15 ;  /* 0x0000000f000f7305 */ /* 0x000e24000021f000 */
[----:B0-----:R-:W-:-:S05]  /*1540*/  IADD3 R25, PT, PT, RZ, -R15, RZ ;  /* 0x8000000fff197210 */ /* 0x001fca0007ffe0ff */
[----:B------:R-:W-:-:S04]  /*1550*/  IMAD R25, R25, UR8, RZ ;  /* 0x0000000819197c24 */ /* 0x000fc8000f8e02ff */
[----:B------:R-:W-:-:S06]  /*1560*/  IMAD.HI.U32 R14, R15, R25, R14 ;  /* 0x000000190f0e7227 */ /* 0x000fcc00078e000e */
[----:B------:R-:W-:-:S05]  /*1570*/  IMAD.HI.U32 R16, R14, R23, RZ ;  /* 0x000000170e107227 */ /* 0x000fca00078e00ff */
[----:B------:R-:W-:-:S05]  /*1580*/  IADD3 R14, PT, PT, -R16, RZ, RZ ;  /* 0x000000ff100e7210 */ /* 0x000fca0007ffe1ff */
[----:B------:R-:W-:-:S05]  /*1590*/  IMAD R14, R14, UR8, R23 ;  /* 0x000000080e0e7c24 */ /* 0x000fca000f8e0217 */
[----:B------:R-:W-:-:S13]  /*15a0*/  ISETP.GE.U32.AND P0, PT, R14, UR8, PT ;  /* 0x000000080e007c0c */ /* 0x000fda000bf06070 */
[----:B------:R-:W-:-:S05]  /*15b0*/  @P0 VIADD R14, R14, -UR8 ;  /* 0x800000080e0e0c36 */ /* 0x000fca0008000000 */
[----:B------:R-:W-:-:S13]  /*15c0*/  ISETP.GE.U32.AND P1, PT, R14, UR8, PT ;  /* 0x000000080e007c0c */ /* 0x000fda000bf26070 */
[----:B------:R-:W-:-:S04]  /*15d0*/  @P1 IADD3 R14, PT, PT, R14, -UR8, RZ ;  /* 0x800000080e0e1c10 */ /* 0x000fc8000fffe0ff */
[----:B------:R-:W-:-:S04]  /*15e0*/  SEL R14, R17, R14, !P4 ;  /* 0x0000000e110e7207 */ /* 0x000fc80006000000 */
[----:B------:R-:W-:-:S13]  /*15f0*/  ISETP.NE.AND P5, PT, R14, RZ, PT ;  /* 0x000000ff0e00720c */ /* 0x000fda0003fa5270 */
[----:B------:R-:W-:Y:S05]  /*1600*/  @P5 BRA `(.L_x_39) ;  /* 0x0000000000f45947 */ /* 0x000fea0003800000 */
[----:B------:R-:W0:Y:S01]  /*1610*/  I2F.U32.RP R25, UR13 ;  /* 0x0000000d00197d06 */ /* 0x000e220008209000 */
[----:B------:R-:W-:Y:S01]  /*1620*/  IMAD.MOV.U32 R14, RZ, RZ, RZ ;  /* 0x000000ffff0e7224 */ /* 0x000fe200078e00ff */
[----:B------:R-:W-:Y:S02]  /*1630*/  @P0 IADD3 R16, PT, PT, R16, 0x1, RZ ;  /* 0x0000000110100810 */ /* 0x000fe40007ffe0ff */
[----:B------:R-:W-:Y:S02]  /*1640*/  ISETP.NE.U32.AND P0, PT, RZ, UR13, PT ;  /* 0x0000000dff007c0c */ /* 0x000fe4000bf05070 */
[----:B------:R-:W-:-:S04]  /*1650*/  @P1 IADD3 R16, PT, PT, R16, 0x1, RZ ;  /* 0x0000000110101810 */ /* 0x000fc80007ffe0ff */
[----:B------:R-:W-:Y:S01]  /*1660*/  SEL R16, R17, R16, !P4 ;  /* 0x0000001011107207 */ /* 0x000fe20006000000 */
[----:B0-----:R-:W0:Y:S02]  /*1670*/  MUFU.RCP R25, R25 ;  /* 0x0000001900197308 */ /* 0x001e240000001000 */
[----:B0-----:R-:W-:Y:S02]  /*1680*/  VIADD R15, R25, 0xffffffe ;  /* 0x0ffffffe190f7836 */ /* 0x001fe40000000000 */
[----:B------:R-:W0:Y:S04]  /*1690*/  LDC R25, c[0x0][0x3b0] ;  /* 0x0000ec00ff197b82 */ /* 0x000e280000000800 */
[----:B------:R-:W1:Y:S02]  /*16a0*/  F2I.FTZ.U32.TRUNC.NTZ R15, R15 ;  /* 0x0000000f000f7305 */ /* 0x000e64000021f000 */
[----:B-1----:R-:W-:-:S05]  /*16b0*/  IADD3 R27, PT, PT, RZ, -R15, RZ ;  /* 0x8000000fff1b7210 */ /* 0x002fca0007ffe0ff */
[----:B------:R-:W-:Y:S01]  /*16c0*/  IMAD R27, R27, UR13, RZ ;  /* 0x0000000d1b1b7c24 */ /* 0x000fe2000f8e02ff */
[----:B0-----:R-:W-:-:S03]  /*16d0*/  ISETP.GE.AND P1, PT, R16, R25, PT ;  /* 0x000000191000720c */ /* 0x001fc60003f26270 */
[----:B------:R-:W-:Y:S01]  /*16e0*/  IMAD.HI.U32 R14, R15, R27, R14 ;  /* 0x0000001b0f0e7227 */ /* 0x000fe200078e000e */
[----:B------:R-:W-:Y:S01]  /*16f0*/  ISETP.GT.AND P1, PT, R16, -0x1, !P1 ;  /* 0xffffffff1000780c */ /* 0x000fe20004f24270 */
[----:B------:R-:W0:Y:S04]  /*1700*/  LDC R27, c[0x0][0x3ac] ;  /* 0x0000eb00ff1b7b82 */ /* 0x000e280000000800 */
[----:B------:R-:W-:-:S05]  /*1710*/  IMAD.HI.U32 R14, R14, R19, RZ ;  /* 0x000000130e0e7227 */ /* 0x000fca00078e00ff */
[----:B------:R-:W-:-:S05]  /*1720*/  IADD3 R26, PT, PT, -R14, RZ, RZ ;  /* 0x000000ff0e1a7210 */ /* 0x000fca0007ffe1ff */
[----:B------:R-:W-:-:S05]  /*1730*/  IMAD R26, R26, UR13, R19 ;  /* 0x0000000d1a1a7c24 */ /* 0x000fca000f8e0213 */
[----:B------:R-:W-:-:S13]  /*1740*/  ISETP.GE.U32.AND P6, PT, R26, UR13, PT ;  /* 0x0000000d1a007c0c */ /* 0x000fda000bfc6070 */
[----:B------:R-:W-:Y:S02]  /*1750*/  @P6 VIADD R26, R26, -UR13 ;  /* 0x8000000d1a1a6c36 */ /* 0x000fe40008000000 */
[----:B------:R-:W-:-:S03]  /*1760*/  @P6 VIADD R14, R14, 0x1 ;  /* 0x000000010e0e6836 */ /* 0x000fc60000000000 */
[----:B------:R-:W-:-:S13]  /*1770*/  ISETP.GE.U32.AND P5, PT, R26, UR13, PT ;  /* 0x0000000d1a007c0c */ /* 0x000fda000bfa6070 */
[----:B------:R-:W-:Y:S01]  /*1780*/  @P5 VIADD R14, R14, 0x1 ;  /* 0x000000010e0e5836 */ /* 0x000fe20000000000 */
[----:B------:R-:W-:-:S04]  /*1790*/  @!P0 LOP3.LUT R14, RZ, UR13, RZ, 0x33, !PT ;  /* 0x0000000dff0e8c12 */ /* 0x000fc8000f8e33ff */
[----:B0-----:R-:W-:-:S04]  /*17a0*/  ISETP.GE.AND P0, PT, R14, R27, PT ;  /* 0x0000001b0e00720c */ /* 0x001fc80003f06270 */
[----:B------:R-:W-:-:S04]  /*17b0*/  ISETP.GT.AND P0, PT, R14, -0x1, !P0 ;  /* 0xffffffff0e00780c */ /* 0x000fc80004704270 */
[----:B------:R-:W-:-:S13]  /*17c0*/  PLOP3.LUT P0, PT, P0, P1, PT, 0x80, 0x8 ;  /* 0x000000000008781c */ /* 0x000fda0000703070 */
[----:B------:R-:W-:Y:S05]  /*17d0*/  @!P0 BRA `(.L_x_39) ;  /* 0x0000000000808947 */ /* 0x000fea0003800000 */
[----:B------:R-:W0:Y:S01]  /*17e0*/  I2F.U32.RP R17, R6 ;  /* 0x0000000600117306 */ /* 0x000e220000209000 */
[----:B------:R-:W-:Y:S01]  /*17f0*/  IMAD R14, R13, R27, R14 ;  /* 0x0000001b0d0e7224 */ /* 0x000fe200078e020e */
[----:B------:R-:W-:Y:S01]  /*1800*/  ISETP.NE.U32.AND P1, PT, R6, RZ, PT ;  /* 0x000000ff0600720c */ /* 0x000fe20003f25070 */
[----:B------:R-:W-:Y:S02]  /*1810*/  IMAD.MOV R29, RZ, RZ, -R6 ;  /* 0x000000ffff1d7224 */ /* 0x000fe400078e0a06 */
[----:B------:R-:W-:Y:S01]  /*1820*/  IMAD R25, R14, R25, R16 ;  /* 0x000000190e197224 */ /* 0x000fe200078e0210 */
[----:B------:R-:W-:Y:S02]  /*1830*/  MOV R14, RZ ;  /* 0x000000ff000e7202 */ /* 0x000fe40000000f00 */
[----:B0-----:R-:W0:Y:S02]  /*1840*/  MUFU.RCP R17, R17 ;  /* 0x0000001100117308 */ /* 0x001e240000001000 */
[----:B0-----:R-:W-:-:S06]  /*1850*/  IADD3 R15, PT, PT, R17, 0xffffffe, RZ ;  /* 0x0ffffffe110f7810 */ /* 0x001fcc0007ffe0ff */
[----:B------:R-:W0:Y:S02]  /*1860*/  F2I.FTZ.U32.TRUNC.NTZ R15, R15 ;  /* 0x0000000f000f7305 */ /* 0x000e24000021f000 */
[----:B0-----:R-:W-:-:S04]  /*1870*/  IMAD R27, R29, R15, RZ ;  /* 0x0000000f1d1b7224 */ /* 0x001fc800078e02ff */
[----:B------:R-:W-:Y:S02]  /*1880*/  IMAD.HI.U32 R14, R15, R27, R14 ;  /* 0x0000001b0f0e7227 */ /* 0x000fe400078e000e */
[----:B------:R-:W0:Y:S04]  /*1890*/  LDC R15, c[0x0][0x3b8] ;  /* 0x0000ee00ff0f7b82 */ /* 0x000e280000000800 */
[----:B------:R-:W-:-:S04]  /*18a0*/  IMAD.HI.U32 R14, R14, R5, RZ ;  /* 0x000000050e0e7227 */ /* 0x000fc800078e00ff */
[----:B------:R-:W-:-:S04]  /*18b0*/  IMAD.MOV R14, RZ, RZ, -R14 ;  /* 0x000000ffff0e7224 */ /* 0x000fc800078e0a0e */
[----:B------:R-:W-:Y:S02]  /*18c0*/  IMAD R17, R6, R14, R5 ;  /* 0x0000000e06117224 */ /* 0x000fe400078e0205 */
[----:B------:R-:W1:Y:S03]  /*18d0*/  LDC R14, c[0x0][0x3b4] ;  /* 0x0000ed00ff0e7b82 */ /* 0x000e660000000800 */
[----:B------:R-:W-:-:S13]  /*18e0*/  ISETP.GE.U32.AND P0, PT, R17, R6, PT ;  /* 0x000000061100720c */ /* 0x000fda0003f06070 */
[----:B------:R-:W-:-:S04]  /*18f0*/  @P0 IADD3 R17, PT, PT, -R6, R17, RZ ;  /* 0x0000001106110210 */ /* 0x000fc80007ffe1ff */
[----:B------:R-:W-:-:S13]  /*1900*/  ISETP.GE.U32.AND P0, PT, R17, R6, PT ;  /* 0x000000061100720c */ /* 0x000fda0003f06070 */
[----:B------:R-:W-:Y:S01]  /*1910*/  @P0 IMAD.IADD R17, R17, 0x1, -R6 ;  /* 0x0000000111110824 */ /* 0x000fe200078e0a06 */
[----:B------:R-:W-:-:S04]  /*1920*/  @!P1 LOP3.LUT R17, RZ, R6, RZ, 0x33, !PT ;  /* 0x00000006ff119212 */ /* 0x000fc800078e33ff */
[----:B------:R-:W-:-:S05]  /*1930*/  IADD3 R17, PT, PT, R18, R17, RZ ;  /* 0x0000001112117210 */ /* 0x000fca0007ffe0ff */
[----:B-1----:R-:W-:Y:S02]  /*1940*/  IMAD R14, R17, R14, UR5 ;  /* 0x00000005110e7e24 */ /* 0x002fe4000f8e020e */
[----:B------:R-:W1:Y:S02]  /*1950*/  LDC.64 R16, c[0x0][0x390] ;  /* 0x0000e400ff107b82 */ /* 0x000e640000000a00 */
[----:B0-----:R-:W-:-:S04]  /*1960*/  IMAD R27, R14, R15, UR6 ;  /* 0x000000060e1b7e24 */ /* 0x001fc8000f8e020f */
[----:B------:R-:W-:Y:S02]  /*1970*/  VIADD R27, R27, 0x2 ;  /* 0x000000021b1b7836 */ /* 0x000fe40000000000 */
[----:B------:R-:W0:Y:S02]  /*1980*/  LDC.64 R14, c[0x0][0x388] ;  /* 0x0000e200ff0e7b82 */ /* 0x000e240000000a00 */
[----:B-1----:R-:W-:-:S06]  /*1990*/  IMAD.WIDE.U32 R16, R27, 0x4, R16 ;  /* 0x000000041b107825 */ /* 0x002fcc00078e0010 */
[----:B------:R-:W2:Y:S01]  /*19a0*/  LDG.E.CONSTANT R16, desc[UR24][R16.64] ;  /* 0x0000001810107981 */ /* 0x000ea2000c1e9900 */
[----:B0-----:R-:W-:-:S06]  /*19b0*/  IMAD.WIDE.U32 R14, R25, 0x4, R14 ;  /* 0x00000004190e7825 */ /* 0x001fcc00078e000e */
[----:B------:R-:W2:Y:S02]  /*19c0*/  LDG.E.CONSTANT R15, desc[UR24][R14.64] ;  /* 0x000000180e0f7981 */ /* 0x000ea4000c1e9900 */
[----:B--2---:R-:W-:-:S07]  /*19d0*/  FFMA R24, R15, R16, R24 ;  /* 0x000000100f187223 */ /* 0x004fce0000000018 */
.L_x_39:
[----:B------:R-:W-:Y:S05]  /*19e0*/  BSYNC.RECONVERGENT B0 ;  /* 0x0000000000007941 */ /* 0x000fea0003800200 */
.L_x_38:
[----:B------:R-:W-:Y:S04]  /*19f0*/  BSSY.RECONVERGENT B0, `(.L_x_40) ;  /* 0x0000053000007945 */ /* 0x000fe80003800200 */
[----:B------:R-:W-:Y:S05]  /*1a00*/  @P3 BRA `(.L_x_41) ;  /* 0x0000000400443947 */ /* 0x000fea0003800000 */
[----:B------:R-:W0:Y:S01]  /*1a10*/  I2F.U32.RP R17, UR8 ;  /* 0x0000000800117d06 */ /* 0x000e220008209000 */
[----:B------:R-:W-:Y:S01]  /*1a20*/  HFMA2 R14, -RZ, RZ, 0, 0 ;  /* 0x00000000ff0e7431 */ /* 0x000fe200000001ff */
[----:B------:R-:W-:-:S06]  /*1a30*/  ISETP.NE.U32.AND P4, PT, RZ, UR8, PT ;  /* 0x00000008ff007c0c */ /* 0x000fcc000bf85070 */
        /* <DEDUP_REMOVED lines=72> */
[----:B------:R-:W0:Y:S04]  /*1ec0*/  LDC.64 R14, c[0x0][0x388] ;  /* 0x0000e200ff0e7b82 */ /* 0x000e280000000a00 */
[----:B-1----:R-:W-:-:S06]  /*1ed0*/  IMAD.WIDE.U32 R16, R27, 0x4, R16 ;  /* 0x000000041b107825 */ /* 0x002fcc00078e0010 */
[----:B------:R-:W2:Y:S01]  /*1ee0*/  LDG.E.CONSTANT R16, desc[UR24][R16.64] ;  /* 0x0000001810107981 */ /* 0x000ea2000c1e9900 */
[----:B0-----:R-:W-:-:S06]  /*1ef0*/  IMAD.WIDE.U32 R14, R25, 0x4, R14 ;  /* 0x00000004190e7825 */ /* 0x001fcc00078e000e */
[----:B------:R-:W2:Y:S02]  /*1f00*/  LDG.E.CONSTANT R15, desc[UR24][R14.64] ;  /* 0x000000180e0f7981 */ /* 0x000ea4000c1e9900 */
[----:B--2---:R-:W-:-:S07]  /*1f10*/  FFMA R24, R15, R16, R24 ;  /* 0x000000100f187223 */ /* 0x004fce0000000018 */
.L_x_41:
[----:B------:R-:W-:Y:S05]  /*1f20*/  BSYNC.RECONVERGENT B0 ;  /* 0x0000000000007941 */ /* 0x000fea0003800200 */
.L_x_40:
[----:B------:R-:W-:Y:S01]  /*1f30*/  UIADD3 UR7, UPT, UPT, UR7, 0x4, URZ ;  /* 0x0000000407077890 */ /* 0x000fe2000fffe0ff */
[----:B------:R-:W-:Y:S01]  /*1f40*/  IMAD R14, RZ, RZ, -UR15 ;  /* 0x8000000fff0e7e24 */ /* 0x000fe2000f8e02ff */
[----:B------:R-:W-:Y:S02]  /*1f50*/  UIADD3 UR6, UPT, UPT, UR6, 0x4, URZ ;  /* 0x0000000406067890 */ /* 0x000fe4000fffe0ff */
[----:B------:R-:W-:Y:S01]  /*1f60*/  UISETP.NE.AND UP0, UPT, UR7, URZ, UPT ;  /* 0x000000ff0700728c */ /* 0x000fe2000bf05270 */
[C---:B------:R-:W-:Y:S01]  /*1f70*/  IMAD R23, R14.reuse, 0x4, R23 ;  /* 0x000000040e177824 */ /* 0x040fe200078e0217 */
[C---:B------:R-:W-:Y:S01]  /*1f80*/  LEA R7, R14.reuse, R7, 0x2 ;  /* 0x000000070e077211 */ /* 0x040fe200078e10ff */
[C---:B------:R-:W-:Y:S01]  /*1f90*/  IMAD R21, R14.reuse, 0x4, R21 ;  /* 0x000000040e157824 */ /* 0x040fe200078e0215 */
[----:B------:R-:W-:-:S05]  /*1fa0*/  LEA R22, R14, R22, 0x2 ;  /* 0x000000160e167211 */ /* 0x000fca00078e10ff */
[----:B------:R-:W-:Y:S05]  /*1fb0*/  BRA.U UP0, `(.L_x_42) ;  /* 0xffffffe900a07547 */ /* 0x000fea000b83ffff */
[----:B------:R-:W0:Y:S02]  /*1fc0*/  LDCU UR6, c[0x0][0x3b8] ;  /* 0x00007700ff0677ac */ /* 0x000e240008000800 */
[----:B0-----:R-:W-:-:S12]  /*1fd0*/  ULOP3.LUT UR6, UR6, 0xfffffffc, URZ, 0xc0, !UPT ;  /* 0xfffffffc06067892 */ /* 0x001fd8000f8ec0ff */
.L_x_33:
[----:B------:R-:W-:-:S09]  /*1fe0*/  UISETP.NE.AND UP0, UPT, UR11, URZ, UPT ;  /* 0x000000ff0b00728c */ /* 0x000fd2000bf05270 */
[----:B------:R-:W-:Y:S05]  /*1ff0*/  BRA.U !UP0, `(.L_x_43) ;  /* 0x0000001108307547 */ /* 0x000fea000b800000 */
[----:B------:R-:W0:Y:S01]  /*2000*/  LDC R7, c[0x0][0x3d8] ;  /* 0x0000f600ff077b82 */ /* 0x000e220000000800 */
[----:B------:R-:W-:Y:S01]  /*2010*/  ISETP.NE.AND P3, PT, R20, RZ, PT ;  /* 0x000000ff1400720c */ /* 0x000fe20003f65270 */
[----:B------:R-:W-:-:S12]  /*2020*/  BSSY.RECONVERGENT B0, `(.L_x_44) ;  /* 0x0000056000007945 */ /* 0x000fd80003800200 */
[----:B------:R-:W-:Y:S05]  /*2030*/  @P3 BRA `(.L_x_45) ;  /* 0x0000000400503947 */ /* 0x000fea0003800000 */
[----:B------:R-:W1:Y:S01]  /*2040*/  LDCU UR8, c[0x0][0x3c0] ;  /* 0x00007800ff0877ac */ /* 0x000e620008000800 */
[----:B------:R-:W-:Y:S01]  /*2050*/  MOV R14, RZ ;  /* 0x000000ff000e7202 */ /* 0x000fe20000000f00 */
[----:B------:R-:W-:Y:S01]  /*2060*/  UIADD3 UR7, UPT, UPT, -UR6, URZ, URZ ;  /* 0x000000ff06077290 */ /* 0x000fe2000fffe1ff */
[----:B-1----:R-:W1:Y:S01]  /*2070*/  I2F.U32.RP R17, UR8 ;  /* 0x0000000800117d06 */ /* 0x002e620008209000 */
[----:B------:R-:W-:-:S07]  /*2080*/  ISETP.NE.U32.AND P4, PT, RZ, UR8, PT ;  /* 0x00000008ff007c0c */ /* 0x000fce000bf85070 */
[----:B-1----:R-:W1:Y:S02]  /*2090*/  MUFU.RCP R17, R17 ;  /* 0x0000001100117308 */ /* 0x002e640000001000 */
[----:B-1----:R-:W-:Y:S02]  /*20a0*/  IADD3 R20, PT, PT, R17, 0xffffffe, RZ ;  /* 0x0ffffffe11147810 */ /* 0x002fe40007ffe0ff */
[----:B------:R-:W-:-:S04]  /*20b0*/  LOP3.LUT R17, RZ, UR8, RZ, 0x33, !PT ;  /* 0x00000008ff117c12 */ /* 0x000fc8000f8e33ff */
[----:B------:R-:W1:Y:S02]  /*20c0*/  F2I.FTZ.U32.TRUNC.NTZ R15, R20 ;  /* 0x00000014000f7305 */ /* 0x000e64000021f000 */
[----:B-1----:R-:W-:-:S04]  /*20d0*/  IMAD.MOV R21, RZ, RZ, -R15 ;  /* 0x000000ffff157224 */ /* 0x002fc800078e0a0f */
[----:B------:R-:W-:-:S04]  /*20e0*/  IMAD R21, R21, UR8, RZ ;  /* 0x0000000815157c24 */ /* 0x000fc8000f8e02ff */
[----:B------:R-:W-:-:S04]  /*20f0*/  IMAD.HI.U32 R14, R15, R21, R14 ;  /* 0x000000150f0e7227 */ /* 0x000fc800078e000e */
[----:B0-----:R-:W-:-:S04]  /*2100*/  IMAD R15, R7, UR7, R8 ;  /* 0x00000007070f7c24 */ /* 0x001fc8000f8e0208 */
        /* <DEDUP_REMOVED lines=10> */
[----:B------:R-:W0:Y:S01]  /*21b0*/  LDCU UR7, c[0x0][0x3bc] ;  /* 0x00007780ff0777ac */ /* 0x000e220008000800 */
[----:B------:R-:W1:Y:S01]  /*21c0*/  LDC R23, c[0x0][0x3ac] ;  /* 0x0000eb00ff177b82 */ /* 0x000e620000000800 */
[----:B------:R-:W-:-:S04]  /*21d0*/  @P0 VIADD R16, R16, 0x1 ;  /* 0x0000000110100836 */ /* 0x000fc80000000000 */
[----:B------:R-:W-:Y:S01]  /*21e0*/  @P1 VIADD R16, R16, 0x1 ;  /* 0x0000000110101836 */ /* 0x000fe20000000000 */
[----:B0-----:R-:W0:Y:S01]  /*21f0*/  I2F.U32.RP R20, UR7 ;  /* 0x0000000700147d06 */ /* 0x001e220008209000 */
[----:B------:R-:W-:-:S07]  /*2200*/  ISETP.NE.U32.AND P0, PT, RZ, UR7, PT ;  /* 0x00000007ff007c0c */ /* 0x000fce000bf05070 */
[----:B0-----:R-:W0:Y:S02]  /*2210*/  MUFU.RCP R20, R20 ;  /* 0x0000001400147308 */ /* 0x001e240000001000 */
[----:B0-----:R-:W-:Y:S02]  /*2220*/  IADD3 R14, PT, PT, R20, 0xffffffe, RZ ;  /* 0x0ffffffe140e7810 */ /* 0x001fe40007ffe0ff */
[----:B------:R-:W0:Y:S04]  /*2230*/  LDC R20, c[0x0][0x3b0] ;  /* 0x0000ec00ff147b82 */ /* 0x000e280000000800 */
[----:B------:R2:W3:Y:S02]  /*2240*/  F2I.FTZ.U32.TRUNC.NTZ R15, R14 ;  /* 0x0000000e000f7305 */ /* 0x0004e4000021f000 */
[----:B--2---:R-:W-:-:S02]  /*2250*/  HFMA2 R14, -RZ, RZ, 0, 0 ;  /* 0x00000000ff0e7431 */ /* 0x004fc400000001ff */
[----:B---3--:R-:W-:-:S04]  /*2260*/  IMAD.MOV R21, RZ, RZ, -R15 ;  /* 0x000000ffff157224 */ /* 0x008fc800078e0a0f */
[----:B------:R-:W-:-:S04]  /*2270*/  IMAD R21, R21, UR7, RZ ;  /* 0x0000000715157c24 */ /* 0x000fc8000f8e02ff */
[----:B------:R-:W-:Y:S01]  /*2280*/  IMAD.HI.U32 R22, R15, R21, R14 ;  /* 0x000000150f167227 */ /* 0x000fe200078e000e */
[----:B------:R-:W-:-:S04]  /*2290*/  SEL R21, R17, R16, !P4 ;  /* 0x0000001011157207 */ /* 0x000fc80006000000 */
[----:B0-----:R-:W-:Y:S01]  /*22a0*/  ISETP.GE.AND P1, PT, R21, R20, PT ;  /* 0x000000141500720c */ /* 0x001fe20003f26270 */
[----:B------:R-:W-:-:S03]  /*22b0*/  IMAD.HI.U32 R22, R22, R19, RZ ;  /* 0x0000001316167227 */ /* 0x000fc600078e00ff */
[----:B------:R-:W-:Y:S01]  /*22c0*/  ISETP.GT.AND P1, PT, R21, -0x1, !P1 ;  /* 0xffffffff1500780c */ /* 0x000fe20004f24270 */
        /* <DEDUP_REMOVED lines=8> */
[----:B-1----:R-:W-:-:S04]  /*2350*/  ISETP.GE.AND P0, PT, R22, R23, PT ;  /* 0x000000171600720c */ /* 0x002fc80003f06270 */
[----:B------:R-:W-:-:S04]  /*2360*/  ISETP.GT.AND P0, PT, R22, -0x1, !P0 ;  /* 0xffffffff1600780c */ /* 0x000fc80004704270 */
[----:B------:R-:W-:-:S13]  /*2370*/  PLOP3.LUT P0, PT, P0, P1, PT, 0x80, 0x8 ;  /* 0x000000000008781c */ /* 0x000fda0000703070 */
[----:B------:R-:W-:Y:S05]  /*2380*/  @!P0 BRA `(.L_x_45) ;  /* 0x00000000007c8947 */ /* 0x000fea0003800000 */
[----:B------:R-:W0:Y:S01]  /*2390*/  I2F.U32.RP R16, R6 ;  /* 0x0000000600107306 */ /* 0x000e220000209000 */
[----:B------:R-:W-:Y:S01]  /*23a0*/  IADD3 R17, PT, PT, RZ, -R6, RZ ;  /* 0x80000006ff117210 */ /* 0x000fe20007ffe0ff */
[----:B------:R-:W1:Y:S01]  /*23b0*/  LDC R25, c[0x0][0x3b8] ;  /* 0x0000ee00ff197b82 */ /* 0x000e620000000800 */
[----:B------:R-:W-:Y:S01]  /*23c0*/  ISETP.NE.U32.AND P1, PT, R6, RZ, PT ;  /* 0x000000ff0600720c */ /* 0x000fe20003f25070 */
[----:B------:R-:W-:-:S04]  /*23d0*/  IMAD R22, R13, R23, R22 ;  /* 0x000000170d167224 */ /* 0x000fc800078e0216 */
[----:B------:R-:W-:Y:S01]  /*23e0*/  IMAD R21, R22, R20, R21 ;  /* 0x0000001416157224 */ /* 0x000fe200078e0215 */
[----:B0-----:R-:W0:Y:S02]  /*23f0*/  MUFU.RCP R16, R16 ;  /* 0x0000001000107308 */ /* 0x001e240000001000 */
[----:B0-----:R-:W-:-:S06]  /*2400*/  VIADD R14, R16, 0xffffffe ;  /* 0x0ffffffe100e7836 */ /* 0x001fcc0000000000 */
[----:B------:R0:W2:Y:S02]  /*2410*/  F2I.FTZ.U32.TRUNC.NTZ R15, R14 ;  /* 0x0000000e000f7305 */ /* 0x0000a4000021f000 */
[----:B0-----:R-:W-:Y:S02]  /*2420*/  IMAD.MOV.U32 R14, RZ, RZ, RZ ;  /* 0x000000ffff0e7224 */ /* 0x001fe400078e00ff */
[----:B--2---:R-:W-:-:S04]  /*2430*/  IMAD R17, R17, R15, RZ ;  /* 0x0000000f11117224 */ /* 0x004fc800078e02ff */
[----:B------:R-:W-:Y:S02]  /*2440*/  IMAD.HI.U32 R26, R15, R17, R14 ;  /* 0x000000110f1a7227 */ /* 0x000fe400078e000e */
[----:B------:R-:W0:Y:S04]  /*2450*/  LDC.64 R16, c[0x0][0x388] ;  /* 0x0000e200ff107b82 */ /* 0x000e280000000a00 */
[----:B------:R-:W-:-:S04]  /*2460*/  IMAD.HI.U32 R26, R26, R5, RZ ;  /* 0x000000051a1a7227 */ /* 0x000fc800078e00ff */
[----:B------:R-:W2:Y:S01]  /*2470*/  LDC.64 R14, c[0x0][0x390] ;  /* 0x0000e400ff0e7b82 */ /* 0x000ea20000000a00 */
[----:B------:R-:W-:-:S05]  /*2480*/  IADD3 R26, PT, PT, -R26, RZ, RZ ;  /* 0x000000ff1a1a7210 */ /* 0x000fca0007ffe1ff */
[----:B------:R-:W-:Y:S02]  /*2490*/  IMAD R27, R6, R26, R5 ;  /* 0x0000001a061b7224 */ /* 0x000fe400078e0205 */
[----:B------:R-:W3:Y:S03]  /*24a0*/  LDC R26, c[0x0][0x3b4] ;  /* 0x0000ed00ff1a7b82 */ /* 0x000ee60000000800 */
[----:B------:R-:W-:Y:S01]  /*24b0*/  ISETP.GE.U32.AND P0, PT, R27, R6, PT ;  /* 0x000000061b00720c */ /* 0x000fe20003f06070 */
[----:B0-----:R-:W-:-:S06]  /*24c0*/  IMAD.WIDE.U32 R16, R21, 0x4, R16 ;  /* 0x0000000415107825 */ /* 0x001fcc00078e0010 */
[----:B------:R-:W4:Y:S06]  /*24d0*/  LDG.E.CONSTANT R17, desc[UR24][R16.64] ;  /* 0x0000001810117981 */ /* 0x000f2c000c1e9900 */
[----:B------:R-:W-:-:S05]  /*24e0*/  @P0 IMAD.IADD R27, R27, 0x1, -R6 ;  /* 0x000000011b1b0824 */ /* 0x000fca00078e0a06 */
[----:B------:R-:W-:-:S13]  /*24f0*/  ISETP.GE.U32.AND P0, PT, R27, R6, PT ;  /* 0x000000061b00720c */ /* 0x000fda0003f06070 */
[----:B------:R-:W-:Y:S02]  /*2500*/  @P0 IADD3 R27, PT, PT, -R6, R27, RZ ;  /* 0x0000001b061b0210 */ /* 0x000fe40007ffe1ff */
[----:B------:R-:W-:-:S05]  /*2510*/  @!P1 LOP3.LUT R27, RZ, R6, RZ, 0x33, !PT ;  /* 0x00000006ff1b9212 */ /* 0x000fca00078e33ff */
[----:B------:R-:W-:-:S04]  /*2520*/  IMAD.IADD R27, R18, 0x1, R27 ;  /* 0x00000001121b7824 */ /* 0x000fc800078e021b */
[----:B---3--:R-:W-:-:S04]  /*2530*/  IMAD R26, R27, R26, UR5 ;  /* 0x000000051b1a7e24 */ /* 0x008fc8000f8e021a */
[----:B-1----:R-:W-:-:S04]  /*2540*/  IMAD R25, R26, R25, UR6 ;  /* 0x000000061a197e24 */ /* 0x002fc8000f8e0219 */
[----:B--2---:R-:W-:-:S06]  /*2550*/  IMAD.WIDE.U32 R14, R25, 0x4, R14 ;  /* 0x00000004190e7825 */ /* 0x004fcc00078e000e */
[----:B------:R-:W4:Y:S02]  /*2560*/  LDG.E.CONSTANT R14, desc[UR24][R14.64] ;  /* 0x000000180e0e7981 */ /* 0x000f24000c1e9900 */
[----:B----4-:R-:W-:-:S07]  /*2570*/  FFMA R24, R17, R14, R24 ;  /* 0x0000000e11187223 */ /* 0x010fce0000000018 */
.L_x_45:
[----:B------:R-:W-:Y:S05]  /*2580*/  BSYNC.RECONVERGENT B0 ;  /* 0x0000000000007941 */ /* 0x000fea0003800200 */
.L_x_44:
[----:B------:R-:W-:-:S09]  /*2590*/  UISETP.NE.AND UP0, UPT, UR11, 0x1, UPT ;  /* 0x000000010b00788c */ /* 0x000fd2000bf05270 */
[----:B------:R-:W-:Y:S05]  /*25a0*/  BRA.U !UP0, `(.L_x_43) ;  /* 0x0000000908c47547 */ /* 0x000fea000b800000 */
[----:B------:R-:W-:Y:S01]  /*25b0*/  BSSY.RECONVERGENT B0, `(.L_x_46) ;  /* 0x0000057000007945 */ /* 0x000fe20003800200 */
[----:B0-----:R-:W-:-:S03]  /*25c0*/  IMAD R21, R7, UR6, R7 ;  /* 0x0000000607157c24 */ /* 0x001fc6000f8e0207 */
[----:B------:R-:W-:Y:S05]  /*25d0*/  @P3 BRA `(.L_x_47) ;  /* 0x0000000400503947 */ /* 0x000fea0003800000 */
[----:B------:R-:W0:Y:S01]  /*25e0*/  LDCU UR7, c[0x0][0x3c0] ;  /* 0x00007800ff0777ac */ /* 0x000e220008000800 */
[----:B------:R-:W-:Y:S01]  /*25f0*/  MOV R14, RZ ;  /* 0x000000ff000e7202 */ /* 0x000fe20000000f00 */
[----:B0-----:R-:W0:Y:S01]  /*2600*/  I2F.U32.RP R17, UR7 ;  /* 0x0000000700117d06 */ /* 0x001e220008209000 */
[----:B------:R-:W-:-:S07]  /*2610*/  ISETP.NE.U32.AND P4, PT, RZ, UR7, PT ;  /* 0x00000007ff007c0c */ /* 0x000fce000bf85070 */
[----:B0-----:R-:W0:Y:S02]  /*2620*/  MUFU.RCP R17, R17 ;  /* 0x0000001100117308 */ /* 0x001e240000001000 */
[----:B0-----:R-:W-:Y:S02]  /*2630*/  IADD3 R20, PT, PT, R17, 0xffffffe, RZ ;  /* 0x0ffffffe11147810 */ /* 0x001fe40007ffe0ff */
[----:B------:R-:W-:-:S04]  /*2640*/  LOP3.LUT R17, RZ, UR7, RZ, 0x33, !PT ;  /* 0x00000007ff117c12 */ /* 0x000fc8000f8e33ff */
[----:B------:R-:W0:Y:S02]  /*2650*/  F2I.FTZ.U32.TRUNC.NTZ R15, R20 ;  /* 0x00000014000f7305 */ /* 0x000e24000021f000 */
[----:B0-----:R-:W-:-:S04]  /*2660*/  IMAD.MOV R23, RZ, RZ, -R15 ;  /* 0x000000ffff177224 */ /* 0x001fc800078e0a0f */
[----:B------:R-:W-:-:S04]  /*2670*/  IMAD R23, R23, UR7, RZ ;  /* 0x0000000717177c24 */ /* 0x000fc8000f8e02ff */
[----:B------:R-:W-:-:S04]  /*2680*/  IMAD.HI.U32 R14, R15, R23, R14 ;  /* 0x000000170f0e7227 */ /* 0x000fc800078e000e */
[----:B------:R-:W-:-:S04]  /*2690*/  IMAD.IADD R15, R8, 0x1, -R21 ;  /* 0x00000001080f7824 */ /* 0x000fc800078e0a15 */
        /* <DEDUP_REMOVED lines=10> */
[----:B------:R-:W0:Y:S01]  /*2740*/  LDCU UR7, c[0x0][0x3bc] ;  /* 0x00007780ff0777ac */ /* 0x000e220008000800 */
[----:B------:R-:W1:Y:S01]  /*2750*/  LDC R25, c[0x0][0x3ac] ;  /* 0x0000eb00ff197b82 */ /* 0x000e620000000800 */
[----:B------:R-:W-:-:S04]  /*2760*/  @P0 IADD3 R16, PT, PT, R16, 0x1, RZ ;  /* 0x0000000110100810 */ /* 0x000fc80007ffe0ff */
[----:B------:R-:W-:Y:S01]  /*2770*/  @P1 IADD3 R16, PT, PT, R16, 0x1, RZ ;  /* 0x0000000110101810 */ /* 0x000fe20007ffe0ff */
[----:B0-----:R-:W0:Y:S01]  /*2780*/  I2F.U32.RP R20, UR7 ;  /* 0x0000000700147d06 */ /* 0x001e220008209000 */
[----:B------:R-:W-:-:S07]  /*2790*/  ISETP.NE.U32.AND P0, PT, RZ, UR7, PT ;  /* 0x00000007ff007c0c */ /* 0x000fce000bf05070 */
[----:B0-----:R-:W0:Y:S02]  /*27a0*/  MUFU.RCP R20, R20 ;  /* 0x0000001400147308 */ /* 0x001e240000001000 */
[----:B0-----:R-:W-:Y:S02]  /*27b0*/  VIADD R14, R20, 0xffffffe ;  /* 0x0ffffffe140e7836 */ /* 0x001fe40000000000 */
[----:B------:R-:W0:Y:S04]  /*27c0*/  LDC R20, c[0x0][0x3b0] ;  /* 0x0000ec00ff147b82 */ /* 0x000e280000000800 */
[----:B------:R2:W3:Y:S02]  /*27d0*/  F2I.FTZ.U32.TRUNC.NTZ R15, R14 ;  /* 0x0000000e000f7305 */ /* 0x0004e4000021f000 */
[----:B--2---:R-:W-:Y:S01]  /*27e0*/  IMAD.MOV.U32 R14, RZ, RZ, RZ ;  /* 0x000000ffff0e7224 */ /* 0x004fe200078e00ff */
[----:B---3--:R-:W-:-:S05]  /*27f0*/  IADD3 R23, PT, PT, RZ, -R15, RZ ;  /* 0x8000000fff177210 */ /* 0x008fca0007ffe0ff */
[----:B------:R-:W-:-:S04]  /*2800*/  IMAD R23, R23, UR7, RZ ;  /* 0x0000000717177c24 */ /* 0x000fc8000f8e02ff */
[----:B------:R-:W-:Y:S01]  /*2810*/  IMAD.HI.U32 R22, R15, R23, R14 ;  /* 0x000000170f167227 */ /* 0x000fe200078e000e */
[----:B------:R-:W-:-:S04]  /*2820*/  SEL R23, R17, R16, !P4 ;  /* 0x0000001011177207 */ /* 0x000fc80006000000 */
[----:B0-----:R-:W-:Y:S01]  /*2830*/  ISETP.GE.AND P1, PT, R23, R20, PT ;  /* 0x000000141700720c */ /* 0x001fe20003f26270 */
[----:B------:R-:W-:-:S03]  /*2840*/  IMAD.HI.U32 R22, R22, R19, RZ ;  /* 0x0000001316167227 */ /* 0x000fc600078e00ff */
[----:B------:R-:W-:Y:S02]  /*2850*/  ISETP.GT.AND P1, PT, R23, -0x1, !P1 ;  /* 0xffffffff1700780c */ /* 0x000fe40004f24270 */
        /* <DEDUP_REMOVED lines=8> */
[----:B-1----:R-:W-:-:S04]  /*28e0*/  ISETP.GE.AND P0, PT, R22, R25, PT ;  /* 0x000000191600720c */ /* 0x002fc80003f06270 */
[----:B------:R-:W-:-:S04]  /*28f0*/  ISETP.GT.AND P0, PT, R22, -0x1, !P0 ;  /* 0xffffffff1600780c */ /* 0x000fc80004704270 */
[----:B------:R-:W-:-:S13]  /*2900*/  PLOP3.LUT P0, PT, P0, P1, PT, 0x80, 0x8 ;  /* 0x000000000008781c */ /* 0x000fda0000703070 */
[----:B------:R-:W-:Y:S05]  /*2910*/  @!P0 BRA `(.L_x_47) ;  /* 0x0000000000808947 */ /* 0x000fea0003800000 */
[----:B------:R-:W0:Y:S01]  /*2920*/  I2F.U32.RP R16, R6 ;  /* 0x0000000600107306 */ /* 0x000e220000209000 */
[----:B------:R-:W-:Y:S01]  /*2930*/  IMAD.MOV R17, RZ, RZ, -R6 ;  /* 0x000000ffff117224 */ /* 0x000fe200078e0a06 */
[----:B------:R-:W-:Y:S01]  /*2940*/  ISETP.NE.U32.AND P1, PT, R6, RZ, PT ;  /* 0x000000ff0600720c */ /* 0x000fe20003f25070 */
[----:B------:R-:W-:-:S04]  /*2950*/  IMAD R22, R13, R25, R22 ;  /* 0x000000190d167224 */ /* 0x000fc800078e0216 */
[----:B------:R-:W-:Y:S01]  /*2960*/  IMAD R23, R22, R20, R23 ;  /* 0x0000001416177224 */ /* 0x000fe200078e0217 */
[----:B0-----:R-:W0:Y:S02]  /*2970*/  MUFU.RCP R16, R16 ;  /* 0x0000001000107308 */ /* 0x001e240000001000 */
[----:B0-----:R-:W-:-:S06]  /*2980*/  IADD3 R14, PT, PT, R16, 0xffffffe, RZ ;  /* 0x0ffffffe100e7810 */ /* 0x001fcc0007ffe0ff */
[----:B------:R0:W1:Y:S02]  /*2990*/  F2I.FTZ.U32.TRUNC.NTZ R15, R14 ;  /* 0x0000000e000f7305 */ /* 0x000064000021f000 */
[----:B0-----:R-:W-:Y:S02]  /*29a0*/  HFMA2 R14, -RZ, RZ, 0, 0 ;  /* 0x00000000ff0e7431 */ /* 0x001fe400000001ff */
[----:B-1----:R-:W-:-:S04]  /*29b0*/  IMAD R17, R17, R15, RZ ;  /* 0x0000000f11117224 */ /* 0x002fc800078e02ff */
[----:B------:R-:W-:Y:S02]  /*29c0*/  IMAD.HI.U32 R26, R15, R17, R14 ;  /* 0x000000110f1a7227 */ /* 0x000fe400078e000e */
[----:B------:R-:W0:Y:S04]  /*29d0*/  LDC R14, c[0x0][0x3b4] ;  /* 0x0000ed00ff0e7b82 */ /* 0x000e280000000800 */
[----:B------:R-:W-:-:S04]  /*29e0*/  IMAD.HI.U32 R26, R26, R5, RZ ;  /* 0x000000051a1a7227 */ /* 0x000fc800078e00ff */
[----:B------:R-:W-:Y:S01]  /*29f0*/  IMAD.MOV R26, RZ, RZ, -R26 ;  /* 0x000000ffff1a7224 */ /* 0x000fe200078e0a1a */
[----:B------:R-:W1:Y:S03]  /*2a00*/  LDC.64 R16, c[0x0][0x388] ;  /* 0x0000e200ff107b82 */ /* 0x000e660000000a00 */
[----:B------:R-:W-:-:S05]  /*2a10*/  IMAD R15, R6, R26, R5 ;  /* 0x0000001a060f7224 */ /* 0x000fca00078e0205 */
[----:B------:R-:W-:Y:S01]  /*2a20*/  ISETP.GE.U32.AND P0, PT, R15, R6, PT ;  /* 0x000000060f00720c */ /* 0x000fe20003f06070 */
[----:B------:R-:W2:-:S12]  /*2a30*/  LDC R26, c[0x0][0x3b8] ;  /* 0x0000ee00ff1a7b82 */ /* 0x000e980000000800 */
[----:B------:R-:W-:Y:S01]  /*2a40*/  @P0 IADD3 R15, PT, PT, -R6, R15, RZ ;  /* 0x0000000f060f0210 */ /* 0x000fe20007ffe1ff */
[----:B-1----:R-:W-:-:S03]  /*2a50*/  IMAD.WIDE.U32 R16, R23, 0x4, R16 ;  /* 0x0000000417107825 */ /* 0x002fc600078e0010 */
[----:B------:R-:W-:-:S03]  /*2a60*/  ISETP.GE.U32.AND P0, PT, R15, R6, PT ;  /* 0x000000060f00720c */ /* 0x000fc60003f06070 */
[----:B------:R-:W3:Y:S10]  /*2a70*/  LDG.E.CONSTANT R17, desc[UR24][R16.64] ;  /* 0x0000001810117981 */ /* 0x000ef4000c1e9900 */
[----:B------:R-:W-:Y:S01]  /*2a80*/  @P0 IMAD.IADD R15, R15, 0x1, -R6 ;  /* 0x000000010f0f0824 */ /* 0x000fe200078e0a06 */
[----:B------:R-:W-:-:S04]  /*2a90*/  @!P1 LOP3.LUT R15, RZ, R6, RZ, 0x33, !PT ;  /* 0x00000006ff0f9212 */ /* 0x000fc800078e33ff */
[----:B------:R-:W-:-:S05]  /*2aa0*/  IADD3 R15, PT, PT, R18, R15, RZ ;  /* 0x0000000f120f7210 */ /* 0x000fca0007ffe0ff */
[----:B0-----:R-:W-:Y:S02]  /*2ab0*/  IMAD R25, R15, R14, UR5 ;  /* 0x000000050f197e24 */ /* 0x001fe4000f8e020e */
[----:B------:R-:W0:Y:S02]  /*2ac0*/  LDC.64 R14, c[0x0][0x390] ;  /* 0x0000e400ff0e7b82 */ /* 0x000e240000000a00 */
[----:B--2---:R-:W-:-:S04]  /*2ad0*/  IMAD R25, R25, R26, UR6 ;  /* 0x0000000619197e24 */ /* 0x004fc8000f8e021a */
[----:B------:R-:W-:-:S04]  /*2ae0*/  VIADD R25, R25, 0x1 ;  /* 0x0000000119197836 */ /* 0x000fc80000000000 */
[----:B0-----:R-:W-:-:S06]  /*2af0*/  IMAD.WIDE.U32 R14, R25, 0x4, R14 ;  /* 0x00000004190e7825 */ /* 0x001fcc00078e000e */
[----:B------:R-:W3:Y:S02]  /*2b00*/  LDG.E.CONSTANT R14, desc[UR24][R14.64] ;  /* 0x000000180e0e7981 */ /* 0x000ee4000c1e9900 */
[----:B---3--:R-:W-:-:S07]  /*2b10*/  FFMA R24, R17, R14, R24 ;  /* 0x0000000e11187223 */ /* 0x008fce0000000018 */
.L_x_47:
[----:B------:R-:W-:Y:S05]  /*2b20*/  BSYNC.RECONVERGENT B0 ;  /* 0x0000000000007941 */ /* 0x000fea0003800200 */
.L_x_46:
[----:B------:R-:W-:-:S09]  /*2b30*/  UISETP.NE.AND UP0, UPT, UR11, 0x2, UPT ;  /* 0x000000020b00788c */ /* 0x000fd2000bf05270 */
[----:B------:R-:W-:Y:S05]  /*2b40*/  BRA.U !UP0, `(.L_x_43) ;  /* 0x00000005085c7547 */ /* 0x000fea000b800000 */
[----:B------:R-:W-:Y:S01]  /*2b50*/  BSSY.RECONVERGENT B0, `(.L_x_43) ;  /* 0x0000056000007945 */ /* 0x000fe20003800200 */
[----:B------:R-:W-:-:S03]  /*2b60*/  IADD3 R16, PT, PT, R8, -R7, -R21 ;  /* 0x8000000708107210 */ /* 0x000fc60007ffe815 */
[----:B------:R-:W-:Y:S05]  /*2b70*/  @P3 BRA `(.L_x_48) ;  /* 0x00000004004c3947 */ /* 0x000fea0003800000 */
[----:B------:R-:W0:Y:S02]  /*2b80*/  LDCU UR7, c[0x0][0x3c0] ;  /* 0x00007800ff0777ac */ /* 0x000e240008000800 */
[----:B0-----:R-:W0:Y:S01]  /*2b90*/  I2F.U32.RP R17, UR7 ;  /* 0x0000000700117d06 */ /* 0x001e220008209000 */
[----:B------:R-:W-:-:S07]  /*2ba0*/  ISETP.NE.U32.AND P0, PT, RZ, UR7, PT ;  /* 0x00000007ff007c0c */ /* 0x000fce000bf05070 */
[----:B0-----:R-:W0:Y:S02]  /*2bb0*/  MUFU.RCP R17, R17 ;  /* 0x0000001100117308 */ /* 0x001e240000001000 */
[----:B0-----:R-:W-:-:S06]  /*2bc0*/  IADD3 R14, PT, PT, R17, 0xffffffe, RZ ;  /* 0x0ffffffe110e7810 */ /* 0x001fcc0007ffe0ff */
[----:B------:R0:W1:Y:S02]  /*2bd0*/  F2I.FTZ.U32.TRUNC.NTZ R15, R14 ;  /* 0x0000000e000f7305 */ /* 0x000064000021f000 */
[----:B0-----:R-:W-:Y:S01]  /*2be0*/  MOV R14, RZ ;  /* 0x000000ff000e7202 */ /* 0x001fe20000000f00 */
[----:B-1----:R-:W-:-:S04]  /*2bf0*/  IMAD.MOV R7, RZ, RZ, -R15 ;  /* 0x000000ffff077224 */ /* 0x002fc800078e0a0f */
[----:B------:R-:W-:-:S04]  /*2c00*/  IMAD R7, R7, UR7, RZ ;  /* 0x0000000707077c24 */ /* 0x000fc8000f8e02ff */
[----:B------:R-:W-:-:S06]  /*2c10*/  IMAD.HI.U32 R7, R15, R7, R14 ;  /* 0x000000070f077227 */ /* 0x000fcc00078e000e */
[----:B------:R-:W-:-:S04]  /*2c20*/  IMAD.HI.U32 R7, R7, R16, RZ ;  /* 0x0000001007077227 */ /* 0x000fc800078e00ff */
[----:B------:R-:W-:-:S04]  /*2c30*/  IMAD.MOV R15, RZ, RZ, -R7 ;  /* 0x000000ffff0f7224 */ /* 0x000fc800078e0a07 */
[----:B------:R-:W-:Y:S01]  /*2c40*/  IMAD R15, R15, UR7, R16 ;  /* 0x000000070f0f7c24 */ /* 0x000fe2000f8e0210 */
[----:B------:R-:W-:-:S04]  /*2c50*/  LOP3.LUT R16, RZ, UR7, RZ, 0x33, !PT ;  /* 0x00000007ff107c12 */ /* 0x000fc8000f8e33ff */
        /* <DEDUP_REMOVED lines=8> */
[----:B------:R-:W-:-:S04]  /*2ce0*/  @P3 VIADD R7, R7, 0x1 ;  /* 0x0000000107073836 */ /* 0x000fc80000000000 */
[----:B------:R-:W-:Y:S01]  /*2cf0*/  @P1 VIADD R7, R7, 0x1 ;  /* 0x0000000107071836 */ /* 0x000fe20000000000 */
[----:B0-----:R-:W0:Y:S01]  /*2d00*/  I2F.U32.RP R17, UR7 ;  /* 0x0000000700117d06 */ /* 0x001e220008209000 */
[----:B------:R-:W-:-:S07]  /*2d10*/  ISETP.NE.U32.AND P6, PT, RZ, UR7, PT ;  /* 0x00000007ff007c0c */ /* 0x000fce000bfc5070 */
[----:B0-----:R-:W0:Y:S02]  /*2d20*/  MUFU.RCP R17, R17 ;  /* 0x0000001100117308 */ /* 0x001e240000001000 */
[----:B0-----:R-:W-:-:S06]  /*2d30*/  IADD3 R14, PT, PT, R17, 0xffffffe, RZ ;  /* 0x0ffffffe110e7810 */ /* 0x001fcc0007ffe0ff */
[----:B------:R0:W1:Y:S02]  /*2d40*/  F2I.FTZ.U32.TRUNC.NTZ R15, R14 ;  /* 0x0000000e000f7305 */ /* 0x000064000021f000 */
[----:B0-----:R-:W-:Y:S02]  /*2d50*/  HFMA2 R14, -RZ, RZ, 0, 0 ;  /* 0x00000000ff0e7431 */ /* 0x001fe400000001ff */
[----:B-1----:R-:W-:-:S04]  /*2d60*/  IMAD.MOV R21, RZ, RZ, -R15 ;  /* 0x000000ffff157224 */ /* 0x002fc800078e0a0f */
[----:B------:R-:W-:-:S04]  /*2d70*/  IMAD R21, R21, UR7, RZ ;  /* 0x0000000715157c24 */ /* 0x000fc8000f8e02ff */
[----:B------:R-:W-:Y:S02]  /*2d80*/  IMAD.HI.U32 R20, R15, R21, R14 ;  /* 0x000000150f147227 */ /* 0x000fe400078e000e */
[----:B------:R-:W0:Y:S04]  /*2d90*/  LDC R21, c[0x0][0x3ac] ;  /* 0x0000eb00ff157b82 */ /* 0x000e280000000800 */
[----:B------:R-:W-:-:S04]  /*2da0*/  IMAD.HI.U32 R20, R20, R19, RZ ;  /* 0x0000001314147227 */ /* 0x000fc800078e00ff */
[----:B------:R-:W-:-:S04]  /*2db0*/  IMAD.MOV R22, RZ, RZ, -R20 ;  /* 0x000000ffff167224 */ /* 0x000fc800078e0a14 */
[----:B------:R-:W-:Y:S02]  /*2dc0*/  IMAD R22, R22, UR7, R19 ;  /* 0x0000000716167c24 */ /* 0x000fe4000f8e0213 */
[----:B------:R-:W1:Y:S03]  /*2dd0*/  LDC R19, c[0x0][0x3b0] ;  /* 0x0000ec00ff137b82 */ /* 0x000e660000000800 */
[----:B------:R-:W-:-:S13]  /*2de0*/  ISETP.GE.U32.AND P4, PT, R22, UR7, PT ;  /* 0x0000000716007c0c */ /* 0x000fda000bf86070 */
[----:B------:R-:W-:Y:S02]  /*2df0*/  @P4 IADD3 R22, PT, PT, R22, -UR7, RZ ;  /* 0x8000000716164c10 */ /* 0x000fe4000fffe0ff */
[----:B------:R-:W-:Y:S02]  /*2e00*/  @P4 IADD3 R20, PT, PT, R20, 0x1, RZ ;  /* 0x0000000114144810 */ /* 0x000fe40007ffe0ff */
[----:B------:R-:W-:Y:S02]  /*2e10*/  ISETP.GE.U32.AND P5, PT, R22, UR7, PT ;  /* 0x0000000716007c0c */ /* 0x000fe4000bfa6070 */
[----:B------:R-:W-:-:S04]  /*2e20*/  SEL R22, R16, R7, !P0 ;  /* 0x0000000710167207 */ /* 0x000fc80004000000 */
[----:B-1----:R-:W-:-:S04]  /*2e30*/  ISETP.GE.AND P1, PT, R22, R19, PT ;  /* 0x000000131600720c */ /* 0x002fc80003f26270 */
[----:B------:R-:W-:-:S03]  /*2e40*/  ISETP.GT.AND P1, PT, R22, -0x1, !P1 ;  /* 0xffffffff1600780c */ /* 0x000fc60004f24270 */
        /* <DEDUP_REMOVED lines=11> */
[----:B------:R-:W-:Y:S02]  /*2f00*/  IMAD R19, R20, R19, R22 ;  /* 0x0000001314137224 */ /* 0x000fe400078e0216 */
[----:B------:R-:W2:Y:S01]  /*2f10*/  LDC R28, c[0x0][0x3b8] ;  /* 0x0000ee00ff1c7b82 */ /* 0x000ea20000000800 */
[----:B0-----:R-:W0:Y:S02]  /*2f20*/  MUFU.RCP R7, R7 ;  /* 0x0000000700077308 */ /* 0x001e240000001000 */
[----:B0-----:R-:W-:-:S06]  /*2f30*/  VIADD R14, R7, 0xffffffe ;  /* 0x0ffffffe070e7836 */ /* 0x001fcc0000000000 */
[----:B------:R0:W3:Y:S02]  /*2f40*/  F2I.FTZ.U32.TRUNC.NTZ R15, R14 ;  /* 0x0000000e000f7305 */ /* 0x0000e4000021f000 */
[----:B0-----:R-:W-:Y:S02]  /*2f50*/  IMAD.MOV.U32 R14, RZ, RZ, RZ ;  /* 0x000000ffff0e7224 */ /* 0x001fe400078e00ff */
[----:B---3--:R-:W-:-:S04]  /*2f60*/  IMAD R17, R17, R15, RZ ;  /* 0x0000000f11117224 */ /* 0x008fc800078e02ff */
[----:B------:R-:W-:Y:S02]  /*2f70*/  IMAD.HI.U32 R16, R15, R17, R14 ;  /* 0x000000110f107227 */ /* 0x000fe400078e000e */
[----:B------:R-:W0:Y:S04]  /*2f80*/  LDC.64 R14, c[0x0][0x390] ;  /* 0x0000e400ff0e7b82 */ /* 0x000e280000000a00 */
[----:B------:R-:W-:-:S05]  /*2f90*/  IMAD.HI.U32 R16, R16, R5, RZ ;  /* 0x0000000510107227 */ /* 0x000fca00078e00ff */
[----:B------:R-:W-:-:S05]  /*2fa0*/  IADD3 R16, PT, PT, -R16, RZ, RZ ;  /* 0x000000ff10107210 */ /* 0x000fca0007ffe1ff */
[----:B------:R-:W-:Y:S02]  /*2fb0*/  IMAD R23, R6, R16, R5 ;  /* 0x0000001006177224 */ /* 0x000fe400078e0205 */
[----:B------:R-:W3:Y:S03]  /*2fc0*/  LDC.64 R16, c[0x0][0x388] ;  /* 0x0000e200ff107b82 */ /* 0x000ee60000000a00 */
[----:B------:R-:W-:-:S13]  /*2fd0*/  ISETP.GE.U32.AND P0, PT, R23, R6, PT ;  /* 0x000000061700720c */ /* 0x000fda0003f06070 */
[----:B------:R-:W-:-:S05]  /*2fe0*/  @P0 IMAD.IADD R23, R23, 0x1, -R6 ;  /* 0x0000000117170824 */ /* 0x000fca00078e0a06 */
[----:B------:R-:W-:Y:S01]  /*2ff0*/  ISETP.GE.U32.AND P0, PT, R23, R6, PT ;  /* 0x000000061700720c */ /* 0x000fe20003f06070 */
[----:B---3--:R-:W-:-:S06]  /*3000*/  IMAD.WIDE.U32 R16, R19, 0x4, R16 ;  /* 0x0000000413107825 */ /* 0x008fcc00078e0010 */
[----:B------:R-:W3:Y:S06]  /*3010*/  LDG.E.CONSTANT R17, desc[UR24][R16.64] ;  /* 0x0000001810117981 */ /* 0x000eec000c1e9900 */
[----:B------:R-:W-:Y:S02]  /*3020*/  @P0 IADD3 R23, PT, PT, -R6, R23, RZ ;  /* 0x0000001706170210 */ /* 0x000fe40007ffe1ff */
[----:B------:R-:W-:-:S05]  /*3030*/  @!P1 LOP3.LUT R23, RZ, R6, RZ, 0x33, !PT ;  /* 0x00000006ff179212 */ /* 0x000fca00078e33ff */
[----:B------:R-:W-:-:S04]  /*3040*/  IMAD.IADD R23, R18, 0x1, R23 ;  /* 0x0000000112177824 */ /* 0x000fc800078e0217 */
[----:B-1----:R-:W-:-:S04]  /*3050*/  IMAD R23, R23, R26, UR5 ;  /* 0x0000000517177e24 */ /* 0x002fc8000f8e021a */
[----:B--2---:R-:W-:-:S05]  /*3060*/  IMAD R7, R23, R28, UR6 ;  /* 0x0000000617077e24 */ /* 0x004fca000f8e021c */
[----:B------:R-:W-:-:S05]  /*3070*/  IADD3 R7, PT, PT, R7, 0x2, RZ ;  /* 0x0000000207077810 */ /* 0x000fca0007ffe0ff */
[----:B0-----:R-:W-:-:S06]  /*3080*/  IMAD.WIDE.U32 R14, R7, 0x4, R14 ;  /* 0x00000004070e7825 */ /* 0x001fcc00078e000e */
[----:B------:R-:W3:Y:S02]  /*3090*/  LDG.E.CONSTANT R14, desc[UR24][R14.64] ;  /* 0x000000180e0e7981 */ /* 0x000ee4000c1e9900 */
[----:B---3--:R-:W-:-:S07]  /*30a0*/  FFMA R24, R17, R14, R24 ;  /* 0x0000000e11187223 */ /* 0x008fce0000000018 */
.L_x_48:
[----:B------:R-:W-:Y:S05]  /*30b0*/  BSYNC.RECONVERGENT B0 ;  /* 0x0000000000007941 */ /* 0x000fea0003800200 */
.L_x_43:
[----:B------:R-:W1:Y:S01]  /*30c0*/  LDCU UR6, c[0x0][0x3b4] ;  /* 0x00007680ff0677ac */ /* 0x000e620008000800 */
[----:B------:R-:W-:-:S04]  /*30d0*/  UIADD3 UR5, UPT, UPT, UR5, 0x1, URZ ;  /* 0x0000000105057890 */ /* 0x000fc8000fffe0ff */
[----:B-1----:R-:W-:-:S09]  /*30e0*/  UISETP.NE.AND UP0, UPT, UR5, UR6, UPT ;  /* 0x000000060500728c */ /* 0x002fd2000bf05270 */
[----:B------:R-:W-:Y:S05]  /*30f0*/  BRA.U UP0, `(.L_x_49) ;  /* 0xffffffd500bc7547 */ /* 0x000fea000b83ffff */
[----:B------:R-:W-:Y:S05]  /*3100*/  @!P2 BRA `(.L_x_50) ;  /* 0xffffffd4009ca947 */ /* 0x000fea000383ffff */
.L_x_32:
[----:B0-----:R-:W0:Y:S01]  /*3110*/  LDC.64 R6, c[0x0][0x398] ;  /* 0x0000e600ff067b82 */ /* 0x001e220000000a00 */
[----:B------:R-:W1:Y:S01]  /*3120*/  LDCU UR8, c[0x0][0x3ac] ;  /* 0x00007580ff0877ac */ /* 0x000e620008000800 */
[----:B------:R-:W2:Y:S06]  /*3130*/  LDCU.128 UR20, c[0x0][0x3c0] ;  /* 0x00007800ff1477ac */ /* 0x000eac0008000c00 */
[----:B------:R-:W3:Y:S01]  /*3140*/  LDC R8, c[0x0][0x3a8] ;  /* 0x0000ea00ff087b82 */ /* 0x000ee20000000800 */
[----:B------:R-:W4:Y:S01]  /*3150*/  LDCU.128 UR16, c[0x0][0x3b0] ;  /* 0x00007600ff1077ac */ /* 0x000f220008000c00 */
[----:B------:R-:W5:Y:S01]  /*3160*/  LDCU.64 UR6, c[0x0][0x3d0] ;  /* 0x00007a00ff0677ac */ /* 0x000f620008000a00 */
[----:B------:R-:W5:Y:S01]  /*3170*/  LDCU UR5, c[0x0][0x3d8] ;  /* 0x00007b00ff0577ac */ /* 0x000f620008000800 */
[----:B0-----:R-:W-:-:S04]  /*3180*/  ISETP.NE.U32.AND P0, PT, R6, RZ, PT ;  /* 0x000000ff0600720c */ /* 0x001fc80003f05070 */
[----:B------:R-:W-:-:S13]  /*3190*/  ISETP.NE.AND.EX P0, PT, R7, RZ, PT, P0 ;  /* 0x000000ff0700720c */ /* 0x000fda0003f05300 */
[----:B------:R-:W0:Y:S02]  /*31a0*/  @P0 LDC.64 R6, c[0x0][0x398] ;  /* 0x0000e600ff060b82 */ /* 0x000e240000000a00 */
[----:B0-----:R-:W-:-:S05]  /*31b0*/  @P0 IMAD.WIDE.U32 R6, R5, 0x4, R6 ;  /* 0x0000000405060825 */ /* 0x001fca00078e0006 */
[----:B------:R0:W5:Y:S01]  /*31c0*/  @P0 LDG.E.CONSTANT R4, desc[UR24][R6.64] ;  /* 0x0000001806040981 */ /* 0x000162000c1e9900 */
[----:B--2---:R-:W-:Y:S01]  /*31d0*/  USHF.L.U32 UR21, UR21, 0x1, URZ ;  /* 0x0000000115157899 */ /* 0x004fe200080006ff */
[----:B---3--:R-:W-:Y:S01]  /*31e0*/  IMAD R5, R0, R8, R5 ;  /* 0x0000000800057224 */ /* 0x008fe200078e0205 */
[----:B-1----:R-:W-:Y:S02]  /*31f0*/  UIADD3 UR8, UPT, UPT, UR8, -0x1, URZ ;  /* 0xffffffff08087890 */ /* 0x002fe4000fffe0ff */
[----:B----4-:R-:W-:Y:S02]  /*3200*/  UIADD3 UR16, UPT, UPT, UR16, -0x1, URZ ;  /* 0xffffffff10107890 */ /* 0x010fe4000fffe0ff */
[----:B------:R-:W-:Y:S02]  /*3210*/  USHF.L.U32 UR22, UR22, 0x1, URZ ;  /* 0x0000000116167899 */ /* 0x000fe400080006ff */
[----:B------:R-:W-:Y:S01]  /*3220*/  UIMAD UR8, UR8, UR19, -UR21 ;  /* 0x00000013080872a4 */ /* 0x000fe2000f8e0a15 */
[----:B0-----:R-:W0:Y:S01]  /*3230*/  LDC.64 R6, c[0x0][0x380] ;  /* 0x0000e000ff067b82 */ /* 0x001e220000000a00 */
[----:B------:R-:W-:-:S02]  /*3240*/  UIMAD UR16, UR16, UR20, -UR22 ;  /* 0x00000014101072a4 */ /* 0x000fc4000f8e0a16 */
[----:B------:R-:W-:Y:S02]  /*3250*/  UIADD3 UR8, UPT, UPT, UR8, UR23, URZ ;  /* 0x0000001708087290 */ /* 0x000fe4000fffe0ff */
[----:B------:R-:W-:Y:S02]  /*3260*/  UIADD3 UR17, UPT, UPT, UR17, -0x1, URZ ;  /* 0xffffffff11117890 */ /* 0x000fe4000fffe0ff */
[----:B------:R-:W-:Y:S02]  /*3270*/  UIADD3 UR18, UPT, UPT, UR18, -0x1, URZ ;  /* 0xffffffff12127890 */ /* 0x000fe4000fffe0ff */
[----:B-----5:R-:W-:Y:S02]  /*3280*/  UIADD3 UR6, UPT, UPT, UR16, UR6, URZ ;  /* 0x0000000610067290 */ /* 0x020fe4000fffe0ff */
[----:B------:R-:W-:Y:S02]  /*3290*/  UIMAD UR7, UR17, UR7, UR8 ;  /* 0x00000007110772a4 */ /* 0x000fe4000f8e0208 */
[----:B------:R-:W-:-:S02]  /*32a0*/  UIMAD UR5, UR18, UR5, UR6 ;  /* 0x00000005120572a4 */ /* 0x000fc4000f8e0206 */
[----:B------:R-:W-:Y:S02]  /*32b0*/  UIADD3 UR7, UPT, UPT, UR7, 0x1, URZ ;  /* 0x0000000107077890 */ /* 0x000fe4000fffe0ff */
[----:B------:R-:W-:-:S04]  /*32c0*/  UIADD3 UR5, UPT, UPT, UR5, 0x1, URZ ;  /* 0x0000000105057890 */ /* 0x000fc8000fffe0ff */
[----:B------:R-:W-:-:S04]  /*32d0*/  IMAD R2, R5, UR7, R2 ;  /* 0x0000000705027c24 */ /* 0x000fc8000f8e0202 */
[----:B------:R-:W-:-:S04]  /*32e0*/  IMAD R3, R2, UR5, R3 ;  /* 0x0000000502037c24 */ /* 0x000fc8000f8e0203 */
[----:B0-----:R-:W-:-:S04]  /*32f0*/  IMAD.WIDE.U32 R2, R3, 0x4, R6 ;  /* 0x0000000403027825 */ /* 0x001fc800078e0006 */
[----:B------:R-:W-:-:S05]  /*3300*/  @P0 FADD R24, R4, R24 ;  /* 0x0000001804180221 */ /* 0x000fca0000000000 */
[----:B------:R-:W-:Y:S01]  /*3310*/  STG.E desc[UR24][R2.64], R24 ;  /* 0x0000001802007986 */ /* 0x000fe2000c101918 */
[----:B------:R-:W-:Y:S05]  /*3320*/  EXIT ;  /* 0x000000000000794d */ /* 0x000fea0003800000 */
.L_x_51:
        /* <DEDUP_REMOVED lines=13> */
.L_x_65:


//--------------------- .text.steel_conv2d_general_kernel --------------------------
	.section	.text.steel_conv2d_general_kernel,"ax",@progbits
	.align	128
        .global         steel_conv2d_general_kernel
        .type           steel_conv2d_general_kernel,@function
        .size           steel_conv2d_general_kernel,(.L_x_66 - steel_conv2d_general_kernel)
        .other          steel_conv2d_general_kernel,@"STO_CUDA_ENTRY STV_DEFAULT"
steel_conv2d_general_kernel:
.text.steel_conv2d_general_kernel:
        /* <DEDUP_REMOVED lines=24> */
[----:B0-----:R-:W-:Y:S02]  /*0180*/  VIADD R2, R10, 0xffffffe ;  /* 0x0ffffffe0a027836 */ /* 0x001fe40000000000 */
[----:B----4-:R-:W-:Y:S01]  /*0190*/  IMAD.MOV.U32 R8, RZ, RZ, RZ ;  /* 0x000000ffff087224 */ /* 0x010fe200078e00ff */
[----:B-----5:R-:W-:-:S04]  /*01a0*/  IADD3 R11, PT, PT, RZ, -R9, RZ ;  /* 0x80000009ff0b7210 */ /* 0x020fc80007ffe0ff */
        /* <DEDUP_REMOVED lines=8> */
[----:B0-----:R-:W-:Y:S01]  /*0230*/  IADD3 R2, PT, PT, RZ, -R3, RZ ;  /* 0x80000003ff027210 */ /* 0x001fe20007ffe0ff */
[----:B------:R-:W-:Y:S02]  /*0240*/  IMAD R11, R11, UR16, RZ ;  /* 0x000000100b0b7c24 */ /* 0x000fe4000f8e02ff */
[----:B------:R-:W-:Y:S01]  /*0250*/  VIADD R6, R0, UR4 ;  /* 0x0000000400067c36 */ /* 0x000fe20008000000 */
[----:B------:R-:W-:Y:S01]  /*0260*/  LOP3.LUT R0, RZ, UR6, RZ, 0x33, !PT ;  /* 0x00000006ff007c12 */ /* 0x000fe2000f8e33ff */
[----:B------:R-:W-:Y:S01]  /*0270*/  IMAD.HI.U32 R5, R5, R11, R4 ;  /* 0x0000000b05057227 */ /* 0x000fe200078e0004 */
[----:B------:R-:W0:Y:S01]  /*0280*/  LDCU UR6, c[0x0][0x3a0] ;  /* 0x00007400ff0677ac */ /* 0x000e220008000800 */
[----:B------:R-:W1:Y:S02]  /*0290*/  S2UR UR4, SR_CTAID.Y ;  /* 0x00000000000479c3 */ /* 0x000e640000002600 */
[----:B------:R-:W-:Y:S01]  /*02a0*/  IMAD R11, R2, UR12, RZ ;  /* 0x0000000c020b7c24 */ /* 0x000fe2000f8e02ff */
[----:B------:R-:W-:Y:S01]  /*02b0*/  MOV R2, RZ ;  /* 0x000000ff00027202 */ /* 0x000fe20000000f00 */
[----:B------:R-:W-:-:S04]  /*02c0*/  IMAD.HI.U32 R9, R9, R6, RZ ;  /* 0x0000000609097227 */ /* 0x000fc800078e00ff */
[----:B------:R-:W-:Y:S01]  /*02d0*/  IMAD.HI.U32 R4, R3, R11, R2 ;  /* 0x0000000b03047227 */ /* 0x000fe200078e0002 */
[----:B------:R-:W-:Y:S01]  /*02e0*/  IADD3 R3, PT, PT, -R9, RZ, RZ ;  /* 0x000000ff09037210 */ /* 0x000fe20007ffe1ff */
[----:B------:R-:W1:Y:S02]  /*02f0*/  S2R R11, SR_TID.Y ;  /* 0x00000000000b7919 */ /* 0x000e640000002200 */
[----:B------:R-:W-:Y:S02]  /*0300*/  VIADD R2, R0, UR8 ;  /* 0x0000000800027c36 */ /* 0x000fe40008000000 */
[----:B------:R-:W-:Y:S02]  /*0310*/  IMAD R6, R3, UR11, R6 ;  /* 0x0000000b03067c24 */ /* 0x000fe4000f8e0206 */
[----:B------:R-:W-:-:S03]  /*0320*/  IMAD.HI.U32 R5, R5, R2, RZ ;  /* 0x0000000205057227 */ /* 0x000fc600078e00ff */
[----:B------:R-:W-:Y:S01]  /*0330*/  ISETP.GE.U32.AND P5, PT, R6, UR11, PT ;  /* 0x0000000b06007c0c */ /* 0x000fe2000bfa6070 */
[----:B------:R-:W-:Y:S01]  /*0340*/  IMAD.HI.U32 R0, R4, R7, RZ ;  /* 0x0000000704007227 */ /* 0x000fe200078e00ff */
[----:B------:R-:W-:-:S03]  /*0350*/  IADD3 R3, PT, PT, -R5, RZ, RZ ;  /* 0x000000ff05037210 */ /* 0x000fc60007ffe1ff */
[----:B------:R-:W-:Y:S02]  /*0360*/  IMAD.MOV R4, RZ, RZ, -R0 ;  /* 0x000000ffff047224 */ /* 0x000fe400078e0a00 */
[----:B------:R-:W-:Y:S02]  /*0370*/  IMAD R2, R3, UR16, R2 ;  /* 0x0000001003027c24 */ /* 0x000fe4000f8e0202 */
[----:B------:R-:W-:Y:S02]  /*0380*/  IMAD R3, R4, UR12, R7 ;  /* 0x0000000c04037c24 */ /* 0x000fe4000f8e0207 */
[----:B------:R-:W1:Y:S01]  /*0390*/  LDC R4, c[0x0][0x364] ;  /* 0x0000d900ff047b82 */ /* 0x000e620000000800 */
[----:B------:R-:W-:Y:S02]  /*03a0*/  ISETP.GE.U32.AND P0, PT, R2, UR16, PT ;  /* 0x0000001002007c0c */ /* 0x000fe4000bf06070 */
[----:B------:R-:W-:Y:S02]  /*03b0*/  ISETP.GE.U32.AND P1, PT, R3, UR12, PT ;  /* 0x0000000c03007c0c */ /* 0x000fe4000bf26070 */
[----:B------:R-:W-:-:S02]  /*03c0*/  @P5 IADD3 R6, PT, PT, R6, -UR11, RZ ;  /* 0x8000000b06065c10 */ /* 0x000fc4000fffe0ff */
[----:B------:R-:W-:Y:S02]  /*03d0*/  @P5 IADD3 R9, PT, PT, R9, 0x1, RZ ;  /* 0x0000000109095810 */ /* 0x000fe40007ffe0ff */
[----:B------:R-:W-:Y:S02]  /*03e0*/  ISETP.GE.U32.AND P2, PT, R6, UR11, PT ;  /* 0x0000000b06007c0c */ /* 0x000fe4000bf46070 */
[----:B------:R-:W3:Y:S01]  /*03f0*/  LDC R6, c[0x0][0x360] ;  /* 0x0000d800ff067b82 */ /* 0x000ee20000000800 */
[----:B------:R-:W-:Y:S02]  /*0400*/  ISETP.NE.U32.AND P5, PT, RZ, UR16, PT ;  /* 0x00000010ff007c0c */ /* 0x000fe4000bfa5070 */
[----:B------:R-:W-:Y:S01]  /*0410*/  @P0 IADD3 R2, PT, PT, R2, -UR16, RZ ;  /* 0x8000001002020c10 */ /* 0x000fe2000fffe0ff */
[----:B------:R-:W-:Y:S01]  /*0420*/  @P0 VIADD R5, R5, 0x1 ;  /* 0x0000000105050836 */ /* 0x000fe20000000000 */
[----:B------:R-:W-:Y:S01]  /*0430*/  @P1 IADD3 R0, PT, PT, R0, 0x1, RZ ;  /* 0x0000000100001810 */ /* 0x000fe20007ffe0ff */
[----:B------:R-:W-:Y:S01]  /*0440*/  @P1 VIADD R3, R3, -UR12 ;  /* 0x8000000c03031c36 */ /* 0x000fe20008000000 */
[----:B------:R-:W-:-:S04]  /*0450*/  ISETP.GE.U32.AND P4, PT, R2, UR16, PT ;  /* 0x0000001002007c0c */ /* 0x000fc8000bf86070 */
[----:B------:R-:W-:Y:S02]  /*0460*/  ISETP.GE.U32.AND P6, PT, R3, UR12, PT ;  /* 0x0000000c03007c0c */ /* 0x000fe4000bfc6070 */
[----:B------:R-:W-:Y:S01]  /*0470*/  @P2 IADD3 R9, PT, PT, R9, 0x1, RZ ;  /* 0x0000000109092810 */ /* 0x000fe20007ffe0ff */
[----:B-1----:R-:W-:Y:S01]  /*0480*/  IMAD R2, R4, UR4, R11 ;  /* 0x0000000404027c24 */ /* 0x002fe2000f8e020b */
[----:B------:R-:W-:Y:S02]  /*0490*/  ISETP.NE.U32.AND P2, PT, RZ, UR12, PT ;  /* 0x0000000cff007c0c */ /* 0x000fe4000bf45070 */
[----:B------:R-:W-:-:S03]  /*04a0*/  @!P3 LOP3.LUT R9, RZ, UR11, RZ, 0x33, !PT ;  /* 0x0000000bff09bc12 */ /* 0x000fc6000f8e33ff */
[----:B------:R-:W-:Y:S02]  /*04b0*/  @P4 IADD3 R5, PT, PT, R5, 0x1, RZ ;  /* 0x0000000105054810 */ /* 0x000fe40007ffe0ff */
[----:B------:R-:W-:Y:S02]  /*04c0*/  IADD3 R3, PT, PT, R9, 0x1, RZ ;  /* 0x0000000109037810 */ /* 0x000fe40007ffe0ff */
[----:B------:R-:W-:Y:S01]  /*04d0*/  @P6 VIADD R0, R0, 0x1 ;  /* 0x0000000100006836 */ /* 0x000fe20000000000 */
[----:B------:R-:W-:Y:S01]  /*04e0*/  @!P5 LOP3.LUT R5, RZ, UR16, RZ, 0x33, !PT ;  /* 0x00000010ff05dc12 */ /* 0x000fe2000f8e33ff */
[----:B---3--:R-:W-:Y:S01]  /*04f0*/  IMAD R4, R6, UR5, R13 ;  /* 0x0000000506047c24 */ /* 0x008fe2000f8e020d */
[----:B------:R-:W-:Y:S02]  /*0500*/  ISETP.GE.U32.AND P0, PT, R2, R3, PT ;  /* 0x000000030200720c */ /* 0x000fe40003f06070 */
[----:B------:R-:W-:Y:S02]  /*0510*/  @!P2 LOP3.LUT R0, RZ, UR12, RZ, 0x33, !PT ;  /* 0x0000000cff00ac12 */ /* 0x000fe4000f8e33ff */
[----:B------:R-:W-:-:S02]  /*0520*/  IADD3 R5, PT, PT, R5, 0x1, RZ ;  /* 0x0000000105057810 */ /* 0x000fc40007ffe0ff */
[----:B0-----:R-:W-:Y:S01]  /*0530*/  ISETP.GE.U32.OR P0, PT, R0, UR6, P0 ;  /* 0x0000000600007c0c */ /* 0x001fe20008706470 */
[----:B------:R-:W-:-:S03]  /*0540*/  IMAD.MOV R6, RZ, RZ, -R0 ;  /* 0x000000ffff067224 */ /* 0x000fc600078e0a00 */
[----:B------:R-:W-:Y:S01]  /*0550*/  ISETP.GE.U32.OR P0, PT, R4, R5, P0 ;  /* 0x000000050400720c */ /* 0x000fe20000706470 */
[----:B------:R-:W-:-:S12]  /*0560*/  IMAD R7, R6, UR12, R7 ;  /* 0x0000000c06077c24 */ /* 0x000fd8000f8e0207 */
        /* <DEDUP_REMOVED lines=18> */
[-C--:B------:R-:W-:Y:S01]  /*0690*/  @P0 IADD3 R13, PT, PT, R13, -R6.reuse, RZ ;  /* 0x800000060d0d0210 */ /* 0x080fe20007ffe0ff */
[----:B------:R-:W-:Y:S01]  /*06a0*/  @P0 VIADD R9, R9, 0x1 ;  /* 0x0000000109090836 */ /* 0x000fe20000000000 */
[----:B------:R-:W-:Y:S02]  /*06b0*/  ISETP.NE.U32.AND P0, PT, R6, RZ, PT ;  /* 0x000000ff0600720c */ /* 0x000fe40003f05070 */
[----:B------:R-:W-:-:S13]  /*06c0*/  ISETP.GE.U32.AND P1, PT, R13, R6, PT ;  /* 0x000000060d00720c */ /* 0x000fda0003f26070 */
[----:B------:R-:W-:-:S04]  /*06d0*/  @P1 IADD3 R9, PT, PT, R9, 0x1, RZ ;  /* 0x0000000109091810 */ /* 0x000fc80007ffe0ff */
[----:B------:R-:W-:-:S04]  /*06e0*/  SEL R12, R10, R9, !P0 ;  /* 0x000000090a0c7207 */ /* 0x000fc80004000000 */
[----:B------:R-:W0:Y:S01]  /*06f0*/  I2F.U32.RP R13, R12 ;  /* 0x0000000c000d7306 */ /* 0x000e220000209000 */
[----:B------:R-:W-:Y:S01]  /*0700*/  IMAD.MOV R15, RZ, RZ, -R12 ;  /* 0x000000ffff0f7224 */ /* 0x000fe200078e0a0c */
[----:B------:R-:W-:-:S06]  /*0710*/  ISETP.NE.U32.AND P5, PT, R12, RZ, PT ;  /* 0x000000ff0c00720c */ /* 0x000fcc0003fa5070 */
        /* <DEDUP_REMOVED lines=9> */
[----:B------:R-:W-:Y:S02]  /*07b0*/  IMAD.MOV R13, RZ, RZ, -R15 ;  /* 0x000000ffff0d7224 */ /* 0x000fe400078e0a0f */
[----:B------:R-:W-:Y:S02]  /*07c0*/  IMAD R9, R6, R9, UR4 ;  /* 0x0000000406097e24 */ /* 0x000fe4000f8e0209 */
[----:B------:R-:W-:-:S03]  /*07d0*/  IMAD R13, R12, R13, R7 ;  /* 0x0000000d0c0d7224 */ /* 0x000fc600078e0207 */
[----:B------:R-:W-:Y:S02]  /*07e0*/  ISETP.GE.U32.AND P1, PT, R9, R6, PT ;  /* 0x000000060900720c */ /* 0x000fe40003f26070 */
[----:B------:R-:W-:-:S11]  /*07f0*/  ISETP.GE.U32.AND P3, PT, R13, R12, PT ;  /* 0x0000000c0d00720c */ /* 0x000fd60003f66070 */
[-C--:B------:R-:W-:Y:S01]  /*0800*/  @P1 IADD3 R9, PT, PT, R9, -R6.reuse, RZ ;  /* 0x8000000609091210 */ /* 0x080fe20007ffe0ff */
[----:B------:R-:W-:Y:S01]  /*0810*/  @P1 VIADD R11, R11, 0x1 ;  /* 0x000000010b0b1836 */ /* 0x000fe20000000000 */
[----:B------:R-:W-:Y:S02]  /*0820*/  @P3 IADD3 R13, PT, PT, -R12, R13, RZ ;  /* 0x0000000d0c0d3210 */ /* 0x000fe40007ffe1ff */
[----:B------:R-:W-:Y:S02]  /*0830*/  ISETP.GE.U32.AND P2, PT, R9, R6, PT ;  /* 0x000000060900720c */ /* 0x000fe40003f46070 */
[----:B------:R-:W-:Y:S02]  /*0840*/  ISETP.GT.U32.AND P1, PT, R6, UR4, PT ;  /* 0x0000000406007c0c */ /* 0x000fe4000bf24070 */
[----:B------:R-:W-:Y:S02]  /*0850*/  ISETP.GE.U32.AND P4, PT, R13, R12, PT ;  /* 0x0000000c0d00720c */ /* 0x000fe40003f86070 */
[----:B------:R-:W-:-:S07]  /*0860*/  @P3 IADD3 R15, PT, PT, R15, 0x1, RZ ;  /* 0x000000010f0f3810 */ /* 0x000fce0007ffe0ff */
[----:B------:R-:W-:-:S04]  /*0870*/  @P2 IADD3 R11, PT, PT, R11, 0x1, RZ ;  /* 0x000000010b0b2810 */ /* 0x000fc80007ffe0ff */
[----:B------:R-:W-:Y:S01]  /*0880*/  @P4 VIADD R15, R15, 0x1 ;  /* 0x000000010f0f4836 */ /* 0x000fe20000000000 */
[----:B------:R-:W-:Y:S02]  /*0890*/  SEL R6, R10, R11, !P0 ;  /* 0x0000000b0a067207 */ /* 0x000fe40004000000 */
        /* <DEDUP_REMOVED lines=9> */
[----:B------:R-:W-:Y:S02]  /*0930*/  UMOV UR4, URZ ;  /* 0x000000ff00047c82 */ /* 0x000fe40008000000 */
[----:B------:R-:W-:-:S07]  /*0940*/  IADD3 R10, PT, PT, R10, -UR18, RZ ;  /* 0x800000120a0a7c10 */ /* 0x000fce000fffe0ff */
.L_x_60:
[----:B------:R-:W-:-:S05]  /*0950*/  UMOV UR5, URZ ;  /* 0x000000ff00057c82 */ /* 0x000fca0008000000 */
.L_x_59:
        /* <DEDUP_REMOVED lines=12> */
[----:B------:R-:W-:Y:S01]  /*0a20*/  VIADD R13, R9, UR4 ;  /* 0x00000004090d7c36 */ /* 0x000fe20008000000 */
[----:B------:R-:W-:-:S03]  /*0a30*/  ISETP.GT.AND P0, PT, R12, -0x1, !P0 ;  /* 0xffffffff0c00780c */ /* 0x000fc60004704270 */
[----:B------:R-:W-:Y:S01]  /*0a40*/  IMAD R12, R13, UR6, R12 ;  /* 0x000000060d0c7c24 */ /* 0x000fe2000f8e020c */
[----:B------:R-:W-:Y:S01]  /*0a50*/  ISETP.NE.AND P4, PT, R14, UR5, PT ;  /* 0x000000050e007c0c */ /* 0x000fe2000bf85270 */
[----:B------:R-:W-:Y:S01]  /*0a60*/  UMOV UR6, URZ ;  /* 0x000000ff00067c82 */ /* 0x000fe20008000000 */
[----:B------:R-:W-:Y:S11]  /*0a70*/  BRA.U !UP0, `(.L_x_53) ;  /* 0x0000000908807547 */ /* 0x000ff6000b800000 */
        /* <DEDUP_REMOVED lines=15> */
[----:B------:R-:W-:Y:S01]  /*0b70*/  VIADD R20, R20, -UR8 ;  /* 0x8000000814147c36 */ /* 0x000fe20008000000 */
[----:B------:R-:W-:Y:S01]  /*0b80*/  UMOV UR6, URZ ;  /* 0x000000ff00067c82 */ /* 0x000fe20008000000 */
[CC--:B---3--:R-:W-:Y:S01]  /*0b90*/  LEA R13, R14.reuse, R15.reuse, 0x1 ;  /* 0x0000000f0e0d7211 */ /* 0x0c8fe200078e08ff */
[C-C-:B------:R-:W-:Y:S01]  /*0ba0*/  IMAD R19, R14.reuse, 0x6, R15.reuse ;  /* 0x000000060e137824 */ /* 0x140fe200078e020f */
[C---:B------:R-:W-:Y:S01]  /*0bb0*/  LEA R18, R14.reuse, R15, 0x2 ;  /* 0x0000000f0e127211 */ /* 0x040fe200078e10ff */
[----:B------:R-:W-:Y:S01]  /*0bc0*/  IMAD R14, R14, 0x7, R15 ;  /* 0x000000070e0e7824 */ /* 0x000fe200078e020f */
[----:B------:R-:W-:Y:S01]  /*0bd0*/  IADD3 R21, PT, PT, R21, -UR8, RZ ;  /* 0x8000000815157c10 */ /* 0x000fe2000fffe0ff */
[----:B-----5:R-:W-:Y:S01]  /*0be0*/  VIADD R19, R19, -UR13 ;  /* 0x8000000d13137c36 */ /* 0x020fe20008000000 */
[----:B------:R-:W-:-:S02]  /*0bf0*/  IADD3 R13, PT, PT, R13, -UR13, RZ ;  /* 0x8000000d0d0d7c10 */ /* 0x000fc4000fffe0ff */
[----:B------:R-:W-:Y:S02]  /*0c00*/  IADD3 R18, PT, PT, R18, -UR13, RZ ;  /* 0x8000000d12127c10 */ /* 0x000fe4000fffe0ff */
[----:B------:R-:W-:-:S07]  /*0c10*/  IADD3 R22, PT, PT, R14, -UR13, RZ ;  /* 0x8000000d0e167c10 */ /* 0x000fce000fffe0ff */
.L_x_54:
        /* <DEDUP_REMOVED lines=11> */
[----:B------:R-:W2:Y:S02]  /*0cd0*/  @P1 LDG.E.CONSTANT R29, desc[UR14][R28.64] ;  /* 0x0000000e1c1d1981 */ /* 0x000ea4000c1e9900 */
[----:B---3--:R-:W-:-:S06]  /*0ce0*/  @P1 IMAD.WIDE.U32 R14, R17, 0x4, R14 ;  /* 0x00000004110e1825 */ /* 0x008fcc00078e000e */
[----:B------:R-:W2:Y:S01]  /*0cf0*/  @P1 LDG.E.CONSTANT R15, desc[UR14][R14.64] ;  /* 0x0000000e0e0f1981 */ /* 0x000ea2000c1e9900 */
[----:B------:R-:W-:Y:S02]  /*0d00*/  ISETP.GE.AND P2, PT, R24, UR11, PT ;  /* 0x0000000b18007c0c */ /* 0x000fe4000bf46270 */
[----:B------:R-:W-:Y:S02]  /*0d10*/  IADD3 R26, PT, PT, R26, R25, RZ ;  /* 0x000000191a1a7210 */ /* 0x000fe40007ffe0ff */
[----:B------:R-:W-:-:S04]  /*0d20*/  ISETP.GT.AND P2, PT, R24, -0x1, !P2 ;  /* 0xffffffff1800780c */ /* 0x000fc80005744270 */
[----:B------:R-:W-:-:S13]  /*0d30*/  PLOP3.LUT P2, PT, P0, P2, PT, 0x80, 0x8 ;  /* 0x000000000008781c */ /* 0x000fda0000745070 */
[----:B------:R-:W0:Y:S08]  /*0d40*/  @P2 LDC R27, c[0x0][0x3b8] ;  /* 0x0000ee00ff1b2b82 */ /* 0x000e300000000800 */
[----:B------:R-:W1:Y:S01]  /*0d50*/  @P2 LDC.64 R16, c[0x0][0x390] ;  /* 0x0000e400ff102b82 */ /* 0x000e620000000a00 */
[----:B0-----:R-:W-:-:S05]  /*0d60*/  @P2 IMAD R27, R11, R27, UR6 ;  /* 0x000000060b1b2e24 */ /* 0x001fca000f8e021b */
[----:B------:R-:W-:-:S05]  /*0d70*/  @P2 IADD3 R27, PT, PT, R27, 0x1, RZ ;  /* 0x000000011b1b2810 */ /* 0x000fca0007ffe0ff */
[----:B-1----:R-:W-:-:S06]  /*0d80*/  @P2 IMAD.WIDE.U32 R16, R27, 0x4, R16 ;  /* 0x000000041b102825 */ /* 0x002fcc00078e0010 */
[----:B------:R-:W3:Y:S01]  /*0d90*/  @P2 LDG.E.CONSTANT R17, desc[UR14][R16.64] ;  /* 0x0000000e10112981 */ /* 0x000ee2000c1e9900 */
[----:B--2---:R-:W-:Y:S02]  /*0da0*/  @P1 FFMA R8, R15, R29, R8 ;  /* 0x0000001d0f081223 */ /* 0x004fe40000000008 */
[----:B------:R-:W0:Y:S01]  /*0db0*/  @P2 LDC.64 R14, c[0x0][0x388] ;  /* 0x0000e200ff0e2b82 */ /* 0x000e220000000a00 */
[----:B------:R-:W-:-:S04]  /*0dc0*/  @P2 IMAD R29, R12, UR11, R26 ;  /* 0x0000000b0c1d2c24 */ /* 0x000fc8000f8e021a */
[----:B0-----:R-:W-:-:S06]  /*0dd0*/  @P2 IMAD.WIDE.U32 R28, R29, 0x4, R14 ;  /* 0x000000041d1c2825 */ /* 0x001fcc00078e000e */
[----:B------:R-:W3:Y:S01]  /*0de0*/  @P2 LDG.E.CONSTANT R29, desc[UR14][R28.64] ;  /* 0x0000000e1c1d2981 */ /* 0x000ee2000c1e9900 */
[----:B------:R-:W-:-:S04]  /*0df0*/  ISETP.GE.AND P1, PT, R13, UR11, PT ;  /* 0x0000000b0d007c0c */ /* 0x000fc8000bf26270 */
[----:B------:R-:W-:-:S04]  /*0e00*/  ISETP.GT.AND P1, PT, R13, -0x1, !P1 ;  /* 0xffffffff0d00780c */ /* 0x000fc80004f24270 */
[----:B------:R-:W-:-:S13]  /*0e10*/  PLOP3.LUT P1, PT, P0, P1, PT, 0x80, 0x8 ;  /* 0x000000000008781c */ /* 0x000fda0000723070 */
[----:B------:R-:W0:Y:S08]  /*0e20*/  @P1 LDC R27, c[0x0][0x3b8] ;  /* 0x0000ee00ff1b1b82 */ /* 0x000e300000000800 */
[----:B------:R-:W1:Y:S01]  /*0e30*/  @P1 LDC.64 R14, c[0x0][0x390] ;  /* 0x0000e400ff0e1b82 */ /* 0x000e620000000a00 */
[----:B0-----:R-:W-:Y:S01]  /*0e40*/  @P1 IMAD R27, R11, R27, UR6 ;  /* 0x000000060b1b1e24 */ /* 0x001fe2000f8e021b */
[----:B------:R-:W-:Y:S01]  /*0e50*/  IADD3 R26, PT, PT, R26, R25, RZ ;  /* 0x000000191a1a7210 */ /* 0x000fe20007ffe0ff */
[----:B---3--:R-:W-:-:S02]  /*0e60*/  @P2 FFMA R8, R29, R17, R8 ;  /* 0x000000111d082223 */ /* 0x008fc40000000008 */
[----:B------:R-:W-:-:S04]  /*0e70*/  @P1 VIADD R17, R27, 0x2 ;  /* 0x000000021b111836 */ /* 0x000fc80000000000 */
[----:B-1----:R-:W-:Y:S02]  /*0e80*/  @P1 IMAD.WIDE.U32 R16, R17, 0x4, R14 ;  /* 0x0000000411101825 */ /* 0x002fe400078e000e */
[----:B------:R-:W0:Y:S02]  /*0e90*/  @P1 LDC.64 R14, c[0x0][0x388] ;  /* 0x0000e200ff0e1b82 */ /* 0x000e240000000a00 */
[----:B------:R-:W-:Y:S02]  /*0ea0*/  @P1 IMAD R29, R12, UR11, R26 ;  /* 0x0000000b0c1d1c24 */ /* 0x000fe4000f8e021a */
[----:B------:R-:W2:Y:S02]  /*0eb0*/  @P1 LDG.E.CONSTANT R17, desc[UR14][R16.64] ;  /* 0x0000000e10111981 */ /* 0x000ea4000c1e9900 */
[----:B0-----:R-:W-:-:S06]  /*0ec0*/  @P1 IMAD.WIDE.U32 R28, R29, 0x4, R14 ;  /* 0x000000041d1c1825 */ /* 0x001fcc00078e000e */
[----:B------:R-:W2:Y:S01]  /*0ed0*/  @P1 LDG.E.CONSTANT R29, desc[UR14][R28.64] ;  /* 0x0000000e1c1d1981 */ /* 0x000ea2000c1e9900 */
[----:B------:R-:W-:-:S04]  /*0ee0*/  ISETP.GE.AND P2, PT, R20, UR11, PT ;  /* 0x0000000b14007c0c */ /* 0x000fc8000bf46270 */
[----:B------:R-:W-:-:S04]  /*0ef0*/  ISETP.GT.AND P2, PT, R20, -0x1, !P2 ;  /* 0xffffffff1400780c */ /* 0x000fc80005744270 */
[----:B------:R-:W-:-:S13]  /*0f00*/  PLOP3.LUT P2, PT, P0, P2, PT, 0x80, 0x8 ;  /* 0x000000000008781c */ /* 0x000fda0000745070 */
[----:B------:R-:W0:Y:S08]  /*0f10*/  @P2 LDC R27, c[0x0][0x3b8] ;  /* 0x0000ee00ff1b2b82 */ /* 0x000e300000000800 */
[----:B------:R-:W1:Y:S01]  /*0f20*/  @P2 LDC.64 R14, c[0x0][0x390] ;  /* 0x0000e400ff0e2b82 */ /* 0x000e620000000a00 */
[----:B0-----:R-:W-:Y:S01]  /*0f30*/  @P2 IMAD R27, R11, R27, UR6 ;  /* 0x000000060b1b2e24 */ /* 0x001fe2000f8e021b */
[----:B------:R-:W-:Y:S01]  /*0f40*/  IADD3 R26, PT, PT, R26, R25, RZ ;  /* 0x000000191a1a7210 */ /* 0x000fe20007ffe0ff */
[----:B--2---:R-:W-:-:S03]  /*0f50*/  @P1 FFMA R8, R29, R17, R8 ;  /* 0x000000111d081223 */ /* 0x004fc60000000008 */
[----:B------:R-:W-:-:S05]  /*0f60*/  @P2 IADD3 R17, PT, PT, R27, 0x3, RZ ;  /* 0x000000031b112810 */ /* 0x000fca0007ffe0ff */
        /* <DEDUP_REMOVED lines=13> */
[----:B--2---:R-:W-:-:S02]  /*1040*/  @P2 FFMA R8, R29, R17, R8 ;  /* 0x000000111d082223 */ /* 0x004fc40000000008 */
        /* <DEDUP_REMOVED lines=42> */
[----:B0-----:R-:W-:Y:S02]  /*12f0*/  @P2 IMAD R27, R11, R27, UR6 ;  /* 0x000000060b1b2e24 */ /* 0x001fe4000f8e021b */
[----:B--2---:R-:W-:-:S03]  /*1300*/  @P1 FFMA R8, R29, R17, R8 ;  /* 0x000000111d081223 */ /* 0x004fc60000000008 */
[----:B------:R-:W-:-:S05]  /*1310*/  @P2 IADD3 R17, PT, PT, R27, 0x7, RZ ;  /* 0x000000071b112810 */ /* 0x000fca0007ffe0ff */
[----:B-1----:R-:W-:Y:S02]  /*1320*/  @P2 IMAD.WIDE.U32 R14, R17, 0x4, R14 ;  /* 0x00000004110e2825 */ /* 0x002fe400078e000e */
[----:B------:R-:W0:Y:S01]  /*1330*/  @P2 LDC.64 R16, c[0x0][0x388] ;  /* 0x0000e200ff102b82 */ /* 0x000e220000000a00 */
[----:B------:R-:W-:-:S03]  /*1340*/  @P2 IADD3 R27, PT, PT, R26, R25, RZ ;  /* 0x000000191a1b2210 */ /* 0x000fc60007ffe0ff */
[----:B------:R-:W2:Y:S02]  /*1350*/  @P2 LDG.E.CONSTANT R14, desc[UR14][R14.64] ;  /* 0x0000000e0e0e2981 */ /* 0x000ea4000c1e9900 */
[----:B------:R-:W-:-:S04]  /*1360*/  @P2 IMAD R27, R12, UR11, R27 ;  /* 0x0000000b0c1b2c24 */ /* 0x000fc8000f8e021b */
[----:B0-----:R-:W-:-:S06]  /*1370*/  @P2 IMAD.WIDE.U32 R16, R27, 0x4, R16 ;  /* 0x000000041b102825 */ /* 0x001fcc00078e0010 */
[----:B------:R-:W2:Y:S01]  /*1380*/  @P2 LDG.E.CONSTANT R17, desc[UR14][R16.64] ;  /* 0x0000000e10112981 */ /* 0x000ea2000c1e9900 */
[----:B------:R-:W-:-:S04]  /*1390*/  UIADD3 UR7, UPT, UPT, UR7, 0x8, URZ ;  /* 0x0000000807077890 */ /* 0x000fc8000fffe0ff */
[----:B------:R-:W-:Y:S01]  /*13a0*/  UISETP.NE.AND UP0, UPT, UR7, URZ, UPT ;  /* 0x000000ff0700728c */ /* 0x000fe2000bf05270 */
[C---:B------:R-:W-:Y:S01]  /*13b0*/  IMAD R24, R25.reuse, 0x8, R24 ;  /* 0x0000000819187824 */ /* 0x040fe200078e0218 */
[C---:B------:R-:W-:Y:S01]  /*13c0*/  LEA R13, R25.reuse, R13, 0x3 ;  /* 0x0000000d190d7211 */ /* 0x040fe200078e18ff */
[C---:B------:R-:W-:Y:S01]  /*13d0*/  IMAD R21, R25.reuse, 0x8, R21 ;  /* 0x0000000819157824 */ /* 0x040fe200078e0215 */
[C---:B------:R-:W-:Y:S02]  /*13e0*/  LEA R20, R25.reuse, R20, 0x3 ;  /* 0x0000001419147211 */ /* 0x040fe400078e18ff */
[C---:B------:R-:W-:Y:S02]  /*13f0*/  LEA R18, R25.reuse, R18, 0x3 ;  /* 0x0000001219127211 */ /* 0x040fe400078e18ff */
[C---:B------:R-:W-:Y:S02]  /*1400*/  LEA R19, R25.reuse, R19, 0x3 ;  /* 0x0000001319137211 */ /* 0x040fe400078e18ff */
[----:B------:R-:W-:-:S02]  /*1410*/  LEA R22, R25, R22, 0x3 ;  /* 0x0000001619167211 */ /* 0x000fc400078e18ff */
[----:B------:R-:W-:Y:S01]  /*1420*/  LEA R23, R25, R23, 0x3 ;  /* 0x0000001719177211 */ /* 0x000fe200078e18ff */
[----:B------:R-:W-:Y:S01]  /*1430*/  UIADD3 UR6, UPT, UPT, UR6, 0x8, URZ ;  /* 0x0000000806067890 */ /* 0x000fe2000fffe0ff */
[----:B--2---:R-:W-:Y:S01]  /*1440*/  @P2 FFMA R8, R17, R14, R8 ;  /* 0x0000000e11082223 */ /* 0x004fe20000000008 */
[----:B------:R-:W-:Y:S10]  /*1450*/  BRA.U UP0, `(.L_x_54) ;  /* 0xfffffff500f07547 */ /* 0x000ff4000b83ffff */
[----:B------:R-:W0:Y:S02]  /*1460*/  LDCU UR6, c[0x0][0x3b8] ;  /* 0x00007700ff0677ac */ /* 0x000e240008000800 */
[----:B0-----:R-:W-:-:S12]  /*1470*/  ULOP3.LUT UR6, UR6, 0xfffffff8, URZ, 0xc0, !UPT ;  /* 0xfffffff806067892 */ /* 0x001fd8000f8ec0ff */
.L_x_53:
        /* <DEDUP_REMOVED lines=9> */
[----:B0-----:R-:W-:-:S04]  /*1510*/  IMAD R21, R23, UR6, R10 ;  /* 0x0000000617157c24 */ /* 0x001fc8000f8e020a */
[C---:B------:R-:W-:Y:S01]  /*1520*/  IMAD.IADD R14, R21.reuse, 0x1, R23 ;  /* 0x00000001150e7824 */ /* 0x040fe200078e0217 */
[----:B-1----:R-:W-:-:S04]  /*1530*/  ISETP.GE.AND P1, PT, R21, UR7, PT ;  /* 0x0000000715007c0c */ /* 0x002fc8000bf26270 */
[C---:B------:R-:W-:Y:S02]  /*1540*/  ISETP.GE.AND P2, PT, R14.reuse, UR7, PT ;  /* 0x000000070e007c0c */ /* 0x040fe4000bf46270 */
[----:B------:R-:W-:Y:S02]  /*1550*/  ISETP.GT.AND P1, PT, R21, -0x1, !P1 ;  /* 0xffffffff1500780c */ /* 0x000fe40004f24270 */
[C---:B------:R-:W-:Y:S02]  /*1560*/  ISETP.GT.AND P2, PT, R14.reuse, -0x1, !P2 ;  /* 0xffffffff0e00780c */ /* 0x040fe40005744270 */
[----:B------:R-:W-:Y:S02]  /*1570*/  PLOP3.LUT P1, PT, P0, P1, PT, 0x80, 0x8 ;  /* 0x000000000008781c */ /* 0x000fe40000723070 */
[----:B------:R-:W-:Y:S02]  /*1580*/  PLOP3.LUT P2, PT, P0, P2, PT, 0x80, 0x8 ;  /* 0x000000000008781c */ /* 0x000fe40000745070 */
[----:B------:R-:W-:-:S04]  /*1590*/  IADD3 R15, PT, PT, R14, R23, RZ ;  /* 0x000000170e0f7210 */ /* 0x000fc80007ffe0ff */
[----:B------:R-:W-:-:S04]  /*15a0*/  ISETP.GE.AND P3, PT, R15, UR7, PT ;  /* 0x000000070f007c0c */ /* 0x000fc8000bf66270 */
[----:B------:R-:W-:Y:S01]  /*15b0*/  ISETP.GT.AND P3, PT, R15, -0x1, !P3 ;  /* 0xffffffff0f00780c */ /* 0x000fe20005f64270 */
[----:B------:R-:W0:Y:S01]  /*15c0*/  @P1 LDC R20, c[0x0][0x3b8] ;  /* 0x0000ee00ff141b82 */ /* 0x000e220000000800 */
[----:B------:R-:W-:Y:S02]  /*15d0*/  @P1 IMAD R21, R12, UR7, R21 ;  /* 0x000000070c151c24 */ /* 0x000fe4000f8e0215 */
[----:B------:R-:W-:-:S05]  /*15e0*/  PLOP3.LUT P3, PT, P0, P3, PT, 0x80, 0x8 ;  /* 0x000000000008781c */ /* 0x000fca0000767070 */
[----:B------:R-:W1:Y:S08]  /*15f0*/  @P2 LDC R22, c[0x0][0x3b8] ;  /* 0x0000ee00ff162b82 */ /* 0x000e700000000800 */
[----:B------:R-:W2:Y:S08]  /*1600*/  @P1 LDC.64 R24, c[0x0][0x388] ;  /* 0x0000e200ff181b82 */ /* 0x000eb00000000a00 */
[----:B------:R-:W3:Y:S01]  /*1610*/  @P1 LDC.64 R18, c[0x0][0x390] ;  /* 0x0000e400ff121b82 */ /* 0x000ee20000000a00 */
[----:B0-----:R-:W-:-:S07]  /*1620*/  @P1 IMAD R13, R11, R20, UR6 ;  /* 0x000000060b0d1e24 */ /* 0x001fce000f8e0214 */
[----:B------:R-:W0:Y:S01]  /*1630*/  @P2 LDC.64 R16, c[0x0][0x390] ;  /* 0x0000e400ff102b82 */ /* 0x000e220000000a00 */
[----:B-1----:R-:W-:Y:S01]  /*1640*/  @P2 IMAD R20, R11, R22, UR6 ;  /* 0x000000060b142e24 */ /* 0x002fe2000f8e0216 */
[----:B------:R-:W-:-:S06]  /*1650*/  IADD3 R23, PT, PT, R15, R23, RZ ;  /* 0x000000170f177210 */ /* 0x000fcc0007ffe0ff */
[----:B------:R-:W1:Y:S01]  /*1660*/  @P3 LDC R22, c[0x0][0x3b8] ;  /* 0x0000ee00ff163b82 */ /* 0x000e620000000800 */
[----:B--2---:R-:W-:Y:S01]  /*1670*/  @P1 IMAD.WIDE.U32 R24, R21, 0x4, R24 ;  /* 0x0000000415181825 */ /* 0x004fe200078e0018 */
[----:B------:R-:W-:Y:S02]  /*1680*/  @P2 IADD3 R21, PT, PT, R20, 0x1, RZ ;  /* 0x0000000114152810 */ /* 0x000fe40007ffe0ff */
[----:B------:R-:W-:Y:S01]  /*1690*/  ISETP.GE.AND P5, PT, R23, UR7, PT ;  /* 0x0000000717007c0c */ /* 0x000fe2000bfa6270 */
[----:B---3--:R-:W-:-:S03]  /*16a0*/  @P1 IMAD.WIDE.U32 R18, R13, 0x4, R18 ;  /* 0x000000040d121825 */ /* 0x008fc600078e0012 */
[----:B------:R-:W2:Y:S01]  /*16b0*/  @P2 LDC.64 R28, c[0x0][0x388] ;  /* 0x0000e200ff1c2b82 */ /* 0x000ea20000000a00 */
[----:B------:R-:W-:Y:S01]  /*16c0*/  ISETP.GT.AND P5, PT, R23, -0x1, !P5 ;  /* 0xffffffff1700780c */ /* 0x000fe20006fa4270 */
[----:B------:R-:W3:Y:S04]  /*16d0*/  @P1 LDG.E.CONSTANT R25, desc[UR14][R24.64] ;  /* 0x0000000e18191981 */ /* 0x000ee8000c1e9900 */
[----:B------:R4:W3:Y:S01]  /*16e0*/  @P1 LDG.E.CONSTANT R13, desc[UR14][R18.64] ;  /* 0x0000000e120d1981 */ /* 0x0008e2000c1e9900 */
[----:B0-----:R-:W-:Y:S02]  /*16f0*/  @P2 IMAD.WIDE.U32 R16, R21, 0x4, R16 ;  /* 0x0000000415102825 */ /* 0x001fe400078e0010 */
[----:B------:R-:W0:Y:S01]  /*1700*/  @P3 LDC.64 R20, c[0x0][0x388] ;  /* 0x0000e200ff143b82 */ /* 0x000e220000000a00 */
[----:B------:R-:W-:Y:S01]  /*1710*/  PLOP3.LUT P5, PT, P0, P5, PT, 0x80, 0x8 ;  /* 0x000000000008781c */ /* 0x000fe200007ab070 */
[----:B------:R-:W-:Y:S01]  /*1720*/  @P2 IMAD R14, R12, UR7, R14 ;  /* 0x000000070c0e2c24 */ /* 0x000fe2000f8e020e */
[----:B------:R5:W3:Y:S05]  /*1730*/  @P2 LDG.E.CONSTANT R27, desc[UR14][R16.64] ;  /* 0x0000000e101b2981 */ /* 0x000aea000c1e9900 */
[----:B----4-:R-:W4:Y:S01]  /*1740*/  @P3 LDC.64 R18, c[0x0][0x390] ;  /* 0x0000e400ff123b82 */ /* 0x010f220000000a00 */
[----:B-1----:R-:W-:-:S02]  /*1750*/  @P3 IMAD R26, R11, R22, UR6 ;  /* 0x000000060b1a3e24 */ /* 0x002fc4000f8e0216 */
[----:B------:R-:W-:-:S05]  /*1760*/  @P3 IMAD R15, R12, UR7, R15 ;  /* 0x000000070c0f3c24 */ /* 0x000fca000f8e020f */
[----:B------:R-:W1:Y:S01]  /*1770*/  @P5 LDC R22, c[0x0][0x3b8] ;  /* 0x0000ee00ff165b82 */ /* 0x000e620000000800 */
[----:B--2---:R-:W-:-:S04]  /*1780*/  @P2 IMAD.WIDE.U32 R28, R14, 0x4, R28 ;  /* 0x000000040e1c2825 */ /* 0x004fc800078e001c */
[----:B------:R-:W-:Y:S02]  /*1790*/  @P3 VIADD R14, R26, 0x2 ;  /* 0x000000021a0e3836 */ /* 0x000fe40000000000 */
[----:B------:R-:W-:Y:S01]  /*17a0*/  @P5 IMAD R23, R12, UR7, R23 ;  /* 0x000000070c175c24 */ /* 0x000fe2000f8e0217 */
[----:B-----5:R-:W2:Y:S01]  /*17b0*/  @P5 LDC.64 R16, c[0x0][0x390] ;  /* 0x0000e400ff105b82 */ /* 0x020ea20000000a00 */
[----:B0-----:R-:W-:Y:S01]  /*17c0*/  @P3 IMAD.WIDE.U32 R20, R15, 0x4, R20 ;  /* 0x000000040f143825 */ /* 0x001fe200078e0014 */
[----:B------:R-:W5:Y:S05]  /*17d0*/  @P2 LDG.E.CONSTANT R29, desc[UR14][R28.64] ;  /* 0x0000000e1c1d2981 */ /* 0x000f6a000c1e9900 */
[----:B------:R-:W5:Y:S01]  /*17e0*/  @P3 LDG.E.CONSTANT R21, desc[UR14][R20.64] ;  /* 0x0000000e14153981 */ /* 0x000f62000c1e9900 */
[----:B----4-:R-:W-:-:S02]  /*17f0*/  @P3 IMAD.WIDE.U32 R18, R14, 0x4, R18 ;  /* 0x000000040e123825 */ /* 0x010fc400078e0012 */
[----:B------:R-:W0:Y:S04]  /*1800*/  @P5 LDC.64 R14, c[0x0][0x388] ;  /* 0x0000e200ff0e5b82 */ /* 0x000e280000000a00 */
[----:B------:R-:W4:Y:S01]  /*1810*/  @P3 LDG.E.CONSTANT R18, desc[UR14][R18.64] ;  /* 0x0000000e12123981 */ /* 0x000f22000c1e9900 */
[----:B-1----:R-:W-:-:S05]  /*1820*/  @P5 IMAD R22, R11, R22, UR6 ;  /* 0x000000060b165e24 */ /* 0x002fca000f8e0216 */
[----:B------:R-:W-:-:S05]  /*1830*/  @P5 IADD3 R22, PT, PT, R22, 0x3, RZ ;  /* 0x0000000316165810 */ /* 0x000fca0007ffe0ff */
[----:B--2---:R-:W-:-:S06]  /*1840*/  @P5 IMAD.WIDE.U32 R16, R22, 0x4, R16 ;  /* 0x0000000416105825 */ /* 0x004fcc00078e0010 */
[----:B------:R-:W2:Y:S01]  /*1850*/  @P5 LDG.E.CONSTANT R16, desc[UR14][R16.64] ;  /* 0x0000000e10105981 */ /* 0x000ea2000c1e9900 */
[----:B0-----:R-:W-:-:S06]  /*1860*/  @P5 IMAD.WIDE.U32 R14, R23, 0x4, R14 ;  /* 0x00000004170e5825 */ /* 0x001fcc00078e000e */
[----:B------:R-:W2:Y:S01]  /*1870*/  @P5 LDG.E.CONSTANT R15, desc[UR14][R14.64] ;  /* 0x0000000e0e0f5981 */ /* 0x000ea2000c1e9900 */
[----:B------:R-:W-:Y:S01]  /*1880*/  UIADD3 UR6, UPT, UPT, UR6, 0x4, URZ ;  /* 0x0000000406067890 */ /* 0x000fe2000fffe0ff */
[----:B---3--:R-:W-:-:S04]  /*1890*/  @P1 FFMA R8, R25, R13, R8 ;  /* 0x0000000d19081223 */ /* 0x008fc80000000008 */
[----:B-----5:R-:W-:-:S04]  /*18a0*/  @P2 FFMA R8, R29, R27, R8 ;  /* 0x0000001b1d082223 */ /* 0x020fc80000000008 */
[----:B----4-:R-:W-:-:S04]  /*18b0*/  @P3 FFMA R8, R21, R18, R8 ;  /* 0x0000001215083223 */ /* 0x010fc80000000008 */
[----:B--2---:R-:W-:-:S07]  /*18c0*/  @P5 FFMA R8, R15, R16, R8 ;  /* 0x000000100f085223 */ /* 0x004fce0000000008 */
.L_x_56:
        /* <DEDUP_REMOVED lines=27> */
[----:B------:R-:W4:Y:S01]  /*1a80*/  @P1 LDG.E.CONSTANT R21, desc[UR14][R20.64] ;  /* 0x0000000e14151981 */ /* 0x000f22000c1e9900 */
[----:B-1----:R-:W-:-:S06]  /*1a90*/  @P1 IMAD.WIDE.U32 R18, R25, 0x4, R18 ;  /* 0x0000000419121825 */ /* 0x002fcc00078e0012 */
[----:B------:R-:W4:Y:S01]  /*1aa0*/  @P1 LDG.E.CONSTANT R19, desc[UR14][R18.64] ;  /* 0x0000000e12131981 */ /* 0x000f22000c1e9900 */
[----:B--2---:R-:W-:-:S06]  /*1ab0*/  @P2 IMAD.WIDE.U32 R14, R13, 0x4, R14 ;  /* 0x000000040d0e2825 */ /* 0x004fcc00078e000e */
[----:B------:R-:W2:Y:S01]  /*1ac0*/  @P2 LDG.E.CONSTANT R15, desc[UR14][R14.64] ;  /* 0x0000000e0e0f2981 */ /* 0x000ea2000c1e9900 */
[----:B---3--:R-:W-:-:S06]  /*1ad0*/  @P2 IMAD.WIDE.U32 R16, R23, 0x4, R16 ;  /* 0x0000000417102825 */ /* 0x008fcc00078e0010 */
[----:B------:R-:W2:Y:S01]  /*1ae0*/  @P2 LDG.E.CONSTANT R17, desc[UR14][R16.64] ;  /* 0x0000000e10112981 */ /* 0x000ea2000c1e9900 */
[----:B------:R-:W-:Y:S01]  /*1af0*/  UIADD3 UR6, UPT, UPT, UR6, 0x2, URZ ;  /* 0x0000000206067890 */ /* 0x000fe2000fffe0ff */
[----:B----4-:R-:W-:-:S04]  /*1b00*/  @P1 FFMA R8, R19, R21, R8 ;  /* 0x0000001513081223 */ /* 0x010fc80000000008 */
[----:B--2---:R-:W-:-:S07]  /*1b10*/  @P2 FFMA R8, R17, R15, R8 ;  /* 0x0000000f11082223 */ /* 0x004fce0000000008 */
.L_x_57:
        /* <DEDUP_REMOVED lines=18> */
.L_x_58:
[----:B------:R-:W-:Y:S05]  /*1c40*/  BSYNC.RECONVERGENT B0 ;  /* 0x0000000000007941 */ /* 0x000fea0003800200 */
.L_x_55:
[----:B------:R-:W-:Y:S05]  /*1c50*/  @P4 BRA `(.L_x_59) ;  /* 0xffffffec00404947 */ /* 0x000fea000383ffff */
[----:B------:R-:W-:-:S06]  /*1c60*/  UIADD3 UR4, UPT, UPT, UR4, 0x1, URZ ;  /* 0x0000000104047890 */ /* 0x000fcc000fffe0ff */
[----:B------:R-:W-:-:S13]  /*1c70*/  ISETP.LE.U32.AND P0, PT, R6, UR4, PT ;  /* 0x0000000406007c0c */ /* 0x000fda000bf03070 */
[----:B------:R-:W-:Y:S05]  /*1c80*/  @!P0 BRA `(.L_x_60) ;  /* 0xffffffec00308947 */ /* 0x000fea000383ffff */
.L_x_52:
        /* <DEDUP_REMOVED lines=10> */
[----:B------:R-:W-:-:S04]  /*1d30*/  IMAD R3, R5, R0, R4 ;  /* 0x0000000005037224 */ /* 0x000fc800078e0204 */
[----:B--2---:R-:W-:-:S04]  /*1d40*/  IMAD.WIDE.U32 R2, R3, 0x4, R12 ;  /* 0x0000000403027825 */ /* 0x004fc800078e000c */
[----:B---3--:R-:W-:-:S05]  /*1d50*/  @P0 FADD R8, R10, R8 ;  /* 0x000000080a080221 */ /* 0x008fca0000000000 */
[----:B------:R-:W-:Y:S01]  /*1d60*/  STG.E desc[UR14][R2.64], R8 ;  /* 0x0000000802007986 */ /* 0x000fe2000c10190e */
[----:B------:R-:W-:Y:S05]  /*1d70*/  EXIT ;  /* 0x000000000000794d */ /* 0x000fea0003800000 */
.L_x_61:
        /* <DEDUP_REMOVED lines=16> */
.L_x_66:


//--------------------- .nv.shared.reserved.0     --------------------------
	.section	.nv.shared.reserved.0,"aw",@nobits
	.weak		__nv_reservedSMEM_offset_0_alias
	.size		__nv_reservedSMEM_offset_0_alias, 0, 64
	.other		__nv_reservedSMEM_offset_0_alias,@"STO_CUDA_RESERVED_SHARED STV_DEFAULT"
__nv_reservedSMEM_offset_0_alias:
	.zero		0
	.zero		64


//--------------------- .nv.constant0.steel_conv2d_general_fp16_kernel --------------------------
	.section	.nv.constant0.steel_conv2d_general_fp16_kernel,"a",@progbits
	.sectionflags	@""
	.align	4
.nv.constant0.steel_conv2d_general_fp16_kernel:
	.zero		984


//--------------------- .nv.constant0.steel_conv1d_general_kernel --------------------------
	.section	.nv.constant0.steel_conv1d_general_kernel,"a",@progbits
	.sectionflags	@""
	.align	4
.nv.constant0.steel_conv1d_general_kernel:
	.zero		964


//--------------------- .nv.constant0.steel_conv3d_general_kernel --------------------------
	.section	.nv.constant0.steel_conv3d_general_kernel,"a",@progbits
	.sectionflags	@""
	.align	4
.nv.constant0.steel_conv3d_general_kernel:
	.zero		992


//--------------------- .nv.constant0.steel_conv2d_transpose_kernel --------------------------
	.section	.nv.constant0.steel_conv2d_transpose_kernel,"a",@progbits
	.sectionflags	@""
	.align	4
.nv.constant0.steel_conv2d_transpose_kernel:
	.zero		992


//--------------------- .nv.constant0.steel_conv2d_general_kernel --------------------------
	.section	.nv.constant0.steel_conv2d_general_kernel,"a",@progbits
	.sectionflags	@""
	.align	4
.nv.constant0.steel_conv2d_general_kernel:
	.zero		984


//--------------------- SYMBOLS --------------------------

	.type		.nv.reservedSmem.offset0,@object
	.size		.nv.reservedSmem.offset0,0x4
